// auto-generated by cutlass_sweep.gemm — config: {"arch": "sm_90", "cluster_m": 8, "cluster_n": 1, "dtype": "tf32", "dtype_b": "tf32", "layout": "nt", "stages": 0, "tile_k": 32, "tile_m": 64, "tile_n": 64}
#include "cutlass/cutlass.h"
#include "cutlass/gemm/collective/collective_builder.hpp"
#include "cutlass/gemm/device/gemm_universal_adapter.h"
#include "cutlass/gemm/kernel/gemm_universal.hpp"
#include "cutlass/epilogue/collective/collective_builder.hpp"

using ElemA = cutlass::tfloat32_t;
using ElemB = cutlass::tfloat32_t;
using ElemCD = cutlass::tfloat32_t;
using Acc  = float;
using TileShape    = cute::Shape<cute::_64, cute::_64, cute::_32>;
using ClusterShape = cute::Shape<cute::_8, cute::_1, cute::_1>;

using CollectiveEpilogue = typename cutlass::epilogue::collective::CollectiveBuilder<
    cutlass::arch::Sm90, cutlass::arch::OpClassTensorOp,
    TileShape, ClusterShape,
    cutlass::epilogue::collective::EpilogueTileAuto,
    Acc, Acc,
    ElemCD, cutlass::layout::RowMajor, 128 / cutlass::sizeof_bits<ElemCD>::value,
    ElemCD, cutlass::layout::RowMajor, 128 / cutlass::sizeof_bits<ElemCD>::value,
    cutlass::epilogue::collective::EpilogueScheduleAuto
  >::CollectiveOp;

using CollectiveMainloop = typename cutlass::gemm::collective::CollectiveBuilder<
    cutlass::arch::Sm90, cutlass::arch::OpClassTensorOp,
    ElemA, cutlass::layout::RowMajor, 128 / cutlass::sizeof_bits<ElemA>::value,
    ElemB, cutlass::layout::ColumnMajor, 128 / cutlass::sizeof_bits<ElemB>::value,
    Acc,
    TileShape, ClusterShape,
    cutlass::gemm::collective::StageCountAutoCarveout<static_cast<int>(sizeof(typename CollectiveEpilogue::SharedStorage))>,
    cutlass::gemm::collective::KernelScheduleAuto
  >::CollectiveOp;

using GemmKernel = cutlass::gemm::kernel::GemmUniversal<
    cute::Shape<int,int,int,int>,
    CollectiveMainloop,
    CollectiveEpilogue
>;
using Gemm = cutlass::gemm::device::GemmUniversalAdapter<GemmKernel>;

// Force the device kernel symbol into the cubin without needing a host main.
auto* _anchor = &cutlass::device_kernel<GemmKernel>;


// ===== COMPILED SASS (sm_90a) =====

	.target	sm_90a

	.elftype	@"ET_EXEC"


//--------------------- .note.nv.tkinfo           --------------------------
	.section	.note.nv.tkinfo,"",@"SHT_NOTE"
	.sectionflags	@"SHF_NOTE_NV_TKINFO"
	.tkinfo
        /*0018*/ 	.word	0x00000002
        /*0030*/ 	.string	""
        /*0030*/ 	.string	"ptxas"
        /*0030*/ 	.string	"Cuda compilation tools, release 13.0, V13.0.88"
        /*0030*/ 	.string	"Build cuda_13.0.r13.0/compiler.36424714_0"
        /*0030*/ 	.string	"-arch sm_90a -m 64 "



//--------------------- .note.nv.cuinfo           --------------------------
	.section	.note.nv.cuinfo,"",@"SHT_NOTE"
	.sectionflags	@"SHF_NOTE_NV_CUINFO"
        /*0018*/ 	.short	0x0002
        /*001a*/ 	.short	0x005a
        /*001c*/ 	.short	0x0082
	.zero		2


//--------------------- .nv.info                  --------------------------
	.section	.nv.info,"",@"SHT_CUDA_INFO"
	.align	4


	//----- nvinfo : EIATTR_REGCOUNT
	.align		4
        /*0000*/ 	.byte	0x04, 0x2f
        /*0002*/ 	.short	(.L_15 - .L_14)
	.align		4
.L_14:
        /*0004*/ 	.word	index@(_ZN7cutlass13device_kernelINS_4gemm6kernel13GemmUniversalIN4cute5tupleIJiiiiEEENS1_10collective13CollectiveMmaINS1_34MainloopSm90TmaGmmaWarpSpecializedILi14ENS5_IJNS4_1CILi8EEENSA_ILi1EEESC_EEENS1_32KernelTmaWarpSpecializedPingpongEEENS5_IJNSA_ILi64EEESG_NSA_ILi32EEEEEENS_10tfloat32_tENS5_IJlSC_lEEESJ_SK_NS4_8TiledMMAINS4_8MMA_AtomIJNS4_4SM904GMMA29MMA_64x64x8_F32TF32TF32_SS_TNILNSO_7ScaleInE1ELSQ_1EEEEEENS4_6LayoutINS5_IJSC_SC_SC_EEENS5_IJNSA_ILi0EEESV_SV_EEEEENS5_IJNS4_10UnderscoreESY_SY_EEEEENS4_13SM90_TMA_LOADENS4_14ComposedLayoutINS4_7SwizzleILi3ELi4ELi3EEENS4_18smem_ptr_flag_bitsILi32EEENST_INS5_IJSB_SH_EEENS5_IJSH_SC_EEEEEEEvNS4_8identityENS4_23SM90_TMA_LOAD_MULTICASTES1A_vS1B_EENS_8epilogue10collective6detail29Sm90TmaWarpSpecializedAdapterINS1F_15DefaultEpilogueISJ_SK_SK_NS1E_6thread17LinearCombinationISJ_Li1EffLNS1J_9ScaleType4KindE0ELNS_15FloatRoundStyleE2ESJ_EENS1_15EpilogueDefaultEEEEEvvEEEEvNT_6ParamsE)
        /*0008*/ 	.word	0x000000a8


	//----- nvinfo : EIATTR_FRAME_SIZE
	.align		4
.L_15:
        /*000c*/ 	.byte	0x04, 0x11
        /*000e*/ 	.short	(.L_17 - .L_16)
	.align		4
.L_16:
        /*0010*/ 	.word	index@(_ZN7cutlass13device_kernelINS_4gemm6kernel13GemmUniversalIN4cute5tupleIJiiiiEEENS1_10collective13CollectiveMmaINS1_34MainloopSm90TmaGmmaWarpSpecializedILi14ENS5_IJNS4_1CILi8EEENSA_ILi1EEESC_EEENS1_32KernelTmaWarpSpecializedPingpongEEENS5_IJNSA_ILi64EEESG_NSA_ILi32EEEEEENS_10tfloat32_tENS5_IJlSC_lEEESJ_SK_NS4_8TiledMMAINS4_8MMA_AtomIJNS4_4SM904GMMA29MMA_64x64x8_F32TF32TF32_SS_TNILNSO_7ScaleInE1ELSQ_1EEEEEENS4_6LayoutINS5_IJSC_SC_SC_EEENS5_IJNSA_ILi0EEESV_SV_EEEEENS5_IJNS4_10UnderscoreESY_SY_EEEEENS4_13SM90_TMA_LOADENS4_14ComposedLayoutINS4_7SwizzleILi3ELi4ELi3EEENS4_18smem_ptr_flag_bitsILi32EEENST_INS5_IJSB_SH_EEENS5_IJSH_SC_EEEEEEEvNS4_8identityENS4_23SM90_TMA_LOAD_MULTICASTES1A_vS1B_EENS_8epilogue10collective6detail29Sm90TmaWarpSpecializedAdapterINS1F_15DefaultEpilogueISJ_SK_SK_NS1E_6thread17LinearCombinationISJ_Li1EffLNS1J_9ScaleType4KindE0ELNS_15FloatRoundStyleE2ESJ_EENS1_15EpilogueDefaultEEEEEvvEEEEvNT_6ParamsE)
        /*0014*/ 	.word	0x00000008


	//----- nvinfo : EIATTR_MIN_STACK_SIZE
	.align		4
.L_17:
        /*0018*/ 	.byte	0x04, 0x12
        /*001a*/ 	.short	(.L_19 - .L_18)
	.align		4
.L_18:
        /*001c*/ 	.word	index@(_ZN7cutlass13device_kernelINS_4gemm6kernel13GemmUniversalIN4cute5tupleIJiiiiEEENS1_10collective13CollectiveMmaINS1_34MainloopSm90TmaGmmaWarpSpecializedILi14ENS5_IJNS4_1CILi8EEENSA_ILi1EEESC_EEENS1_32KernelTmaWarpSpecializedPingpongEEENS5_IJNSA_ILi64EEESG_NSA_ILi32EEEEEENS_10tfloat32_tENS5_IJlSC_lEEESJ_SK_NS4_8TiledMMAINS4_8MMA_AtomIJNS4_4SM904GMMA29MMA_64x64x8_F32TF32TF32_SS_TNILNSO_7ScaleInE1ELSQ_1EEEEEENS4_6LayoutINS5_IJSC_SC_SC_EEENS5_IJNSA_ILi0EEESV_SV_EEEEENS5_IJNS4_10UnderscoreESY_SY_EEEEENS4_13SM90_TMA_LOADENS4_14ComposedLayoutINS4_7SwizzleILi3ELi4ELi3EEENS4_18smem_ptr_flag_bitsILi32EEENST_INS5_IJSB_SH_EEENS5_IJSH_SC_EEEEEEEvNS4_8identityENS4_23SM90_TMA_LOAD_MULTICASTES1A_vS1B_EENS_8epilogue10collective6detail29Sm90TmaWarpSpecializedAdapterINS1F_15DefaultEpilogueISJ_SK_SK_NS1E_6thread17LinearCombinationISJ_Li1EffLNS1J_9ScaleType4KindE0ELNS_15FloatRoundStyleE2ESJ_EENS1_15EpilogueDefaultEEEEEvvEEEEvNT_6ParamsE)
        /*0020*/ 	.word	0x00000008
.L_19:


//--------------------- .nv.compat                --------------------------
	.section	.nv.compat,"",@"SHT_CUDA_COMPAT_INFO"
	.align	4
        /*0000*/ 	.byte	0x02, 0x09, 0x01, 0x00, 0x02, 0x02, 0x04, 0x00, 0x02, 0x05, 0x05, 0x00, 0x03, 0x07, 0x01, 0x01
        /*0010*/ 	.byte	0x02, 0x03, 0x01, 0x00, 0x02, 0x06, 0x01, 0x00, 0x04, 0x0b, 0x08, 0x00, 0x00, 0x00, 0x00, 0x00
        /*0020*/ 	.byte	0x00, 0x00, 0x00, 0x00


//--------------------- .nv.info._ZN7cutlass13device_kernelINS_4gemm6kernel13GemmUniversalIN4cute5tupleIJiiiiEEENS1_10collective13CollectiveMmaINS1_34MainloopSm90TmaGmmaWarpSpecializedILi14ENS5_IJNS4_1CILi8EEENSA_ILi1EEESC_EEENS1_32KernelTmaWarpSpecializedPingpongEEENS5_IJNSA_ILi64EEESG_NSA_ILi32EEEEEENS_10tfloat32_tENS5_IJlSC_lEEESJ_SK_NS4_8TiledMMAINS4_8MMA_AtomIJNS4_4SM904GMMA29MMA_64x64x8_F32TF32TF32_SS_TNILNSO_7ScaleInE1ELSQ_1EEEEEENS4_6LayoutINS5_IJSC_SC_SC_EEENS5_IJNSA_ILi0EEESV_SV_EEEEENS5_IJNS4_10UnderscoreESY_SY_EEEEENS4_13SM90_TMA_LOADENS4_14ComposedLayoutINS4_7SwizzleILi3ELi4ELi3EEENS4_18smem_ptr_flag_bitsILi32EEENST_INS5_IJSB_SH_EEENS5_IJSH_SC_EEEEEEEvNS4_8identityENS4_23SM90_TMA_LOAD_MULTICASTES1A_vS1B_EENS_8epilogue10collective6detail29Sm90TmaWarpSpecializedAdapterINS1F_15DefaultEpilogueISJ_SK_SK_NS1E_6thread17LinearCombinationISJ_Li1EffLNS1J_9ScaleType4KindE0ELNS_15FloatRoundStyleE2ESJ_EENS1_15EpilogueDefaultEEEEEvvEEEEvNT_6ParamsE --------------------------
	.section	.nv.info._ZN7cutlass13device_kernelINS_4gemm6kernel13GemmUniversalIN4cute5tupleIJiiiiEEENS1_10collective13CollectiveMmaINS1_34MainloopSm90TmaGmmaWarpSpecializedILi14ENS5_IJNS4_1CILi8EEENSA_ILi1EEESC_EEENS1_32KernelTmaWarpSpecializedPingpongEEENS5_IJNSA_ILi64EEESG_NSA_ILi32EEEEEENS_10tfloat32_tENS5_IJlSC_lEEESJ_SK_NS4_8TiledMMAINS4_8MMA_AtomIJNS4_4SM904GMMA29MMA_64x64x8_F32TF32TF32_SS_TNILNSO_7ScaleInE1ELSQ_1EEEEEENS4_6LayoutINS5_IJSC_SC_SC_EEENS5_IJNSA_ILi0EEESV_SV_EEEEENS5_IJNS4_10UnderscoreESY_SY_EEEEENS4_13SM90_TMA_LOADENS4_14ComposedLayoutINS4_7SwizzleILi3ELi4ELi3EEENS4_18smem_ptr_flag_bitsILi32EEENST_INS5_IJSB_SH_EEENS5_IJSH_SC_EEEEEEEvNS4_8identityENS4_23SM90_TMA_LOAD_MULTICASTES1A_vS1B_EENS_8epilogue10collective6detail29Sm90TmaWarpSpecializedAdapterINS1F_15DefaultEpilogueISJ_SK_SK_NS1E_6thread17LinearCombinationISJ_Li1EffLNS1J_9ScaleType4KindE0ELNS_15FloatRoundStyleE2ESJ_EENS1_15EpilogueDefaultEEEEEvvEEEEvNT_6ParamsE,"",@"SHT_CUDA_INFO"
	.sectionflags	@""
	.align	4


	//----- nvinfo : EIATTR_CUDA_API_VERSION
	.align		4
        /*0000*/ 	.byte	0x04, 0x37
        /*0002*/ 	.short	(.L_21 - .L_20)
.L_20:
        /*0004*/ 	.word	0x00000082


	//----- nvinfo : EIATTR_KPARAM_INFO
	.align		4
.L_21:
        /*0008*/ 	.byte	0x04, 0x17
        /*000a*/ 	.short	(.L_23 - .L_22)
.L_22:
        /*000c*/ 	.word	0x00000000
        /*0010*/ 	.short	0x0000
        /*0012*/ 	.short	0x0070
        /*0014*/ 	.byte	0x00, 0xf0, 0x01, 0x10


	//----- nvinfo : EIATTR_SPARSE_MMA_MASK
	.align		4
.L_23:
        /*0018*/ 	.byte	0x03, 0x50
        /*001a*/ 	.short	0x0000


	//----- nvinfo : EIATTR_MAXREG_COUNT
	.align		4
        /*001c*/ 	.byte	0x03, 0x1b
        /*001e*/ 	.short	0x00a8


	//----- nvinfo : EIATTR_NUM_BARRIERS
	.align		4
        /*0020*/ 	.byte	0x02, 0x4c
        /*0022*/ 	.byte	0x01
	.zero		1


	//----- nvinfo : EIATTR_EXTERNS
	.align		4
        /*0024*/ 	.byte	0x04, 0x0f
        /*0026*/ 	.short	(.L_25 - .L_24)


	//   ....[0]....
	.align		4
.L_24:
        /*0028*/ 	.word	index@(__assertfail)


	//----- nvinfo : EIATTR_ANNOTATIONS
	.align		4
.L_25:
        /*002c*/ 	.byte	0x04, 0x55
        /*002e*/ 	.short	(.L_27 - .L_26)


	//   ....[0]....
.L_26:
        /*0030*/ 	.word	0x00000001
        /*0034*/ 	.byte	0x20, 0x0f, 0x00, 0x00, 0x01, 0x00, 0x00, 0x00, 0x30, 0x47, 0x00, 0x00, 0x01, 0x00, 0x00, 0x00
        /*0044*/ 	.byte	0xb0, 0x53, 0x00, 0x00


	//----- nvinfo : EIATTR_MERCURY_ISA_VERSION
	.align		4
.L_27:
        /*0048*/ 	.byte	0x03, 0x5f
        /*004a*/ 	.short	0x0101


	//----- nvinfo : EIATTR_INT_WARP_WIDE_INSTR_OFFSETS
	.align		4
        /*004c*/ 	.byte	0x04, 0x31
        /*004e*/ 	.short	(.L_29 - .L_28)


	//   ....[0]....
.L_28:
        /*0050*/ 	.word	0x000006e0


	//   ....[1]....
        /*0054*/ 	.word	0x00000700


	//   ....[2]....
        /*0058*/ 	.word	0x00000720


	//   ....[3]....
        /*005c*/ 	.word	0x00000860


	//   ....[4]....
        /*0060*/ 	.word	0x00000870


	//   ....[5]....
        /*0064*/ 	.word	0x00000880


	//   ....[6]....
        /*0068*/ 	.word	0x00000910


	//   ....[7]....
        /*006c*/ 	.word	0x00000960


	//----- nvinfo : EIATTR_COOP_GROUP_MASK_REGIDS
	.align		4
.L_29:
        /*0070*/ 	.byte	0x04, 0x29
        /*0072*/ 	.short	(.L_31 - .L_30)


	//   ....[0]....
.L_30:
        /*0074*/ 	.word	0xffffffff


	//   ....[1]....
        /*0078*/ 	.word	0xffffffff


	//   ....[2]....
        /*007c*/ 	.word	0xffffffff


	//   ....[3]....
        /*0080*/ 	.word	0xffffffff


	//   ....[4]....
        /*0084*/ 	.word	0xffffffff


	//   ....[5]....
        /*0088*/ 	.word	0xffffffff


	//   ....[6]....
        /*008c*/ 	.word	0xffffffff


	//----- nvinfo : EIATTR_COOP_GROUP_INSTR_OFFSETS
	.align		4
.L_31:
        /*0090*/ 	.byte	0x04, 0x28
        /*0092*/ 	.short	(.L_33 - .L_32)


	//   ....[0]....
.L_32:
        /*0094*/ 	.word	0x00000070


	//   ....[1]....
        /*0098*/ 	.word	0x00000080


	//   ....[2]....
        /*009c*/ 	.word	0x00000140


	//   ....[3]....
        /*00a0*/ 	.word	0x00000490


	//   ....[4]....
        /*00a4*/ 	.word	0x000004d0


	//   ....[5]....
        /*00a8*/ 	.word	0x000008a0


	//   ....[6]....
        /*00ac*/ 	.word	0x00000ac0


	//----- nvinfo : EIATTR_REG_RECONFIG
	.align		4
.L_33:
        /*00b0*/ 	.byte	0x01, 0x54
	.zero		2


	//----- nvinfo : EIATTR_SYSCALL_OFFSETS
	.align		4
        /*00b4*/ 	.byte	0x04, 0x46
        /*00b6*/ 	.short	(.L_35 - .L_34)


	//   ....[0]....
.L_34:
        /*00b8*/ 	.word	0x000019e0


	//----- nvinfo : EIATTR_MBARRIER_INSTR_OFFSETS
	.align		4
.L_35:
        /*00bc*/ 	.byte	0x04, 0x39
        /*00be*/ 	.short	(.L_37 - .L_36)


	//   ....[0]....
.L_36:
        /*00c0*/ 	.word	0x000002a0
        /*00c4*/ 	.word	0x000000ff
        /*00c8*/ 	.word	0x00000000
        /*00cc*/ 	.short	0x0100
        /*00ce*/ 	.byte	0x08
	.zero		1


	//   ....[1]....
        /*00d0*/ 	.word	0x000002b0
        /*00d4*/ 	.word	0x000000ff
        /*00d8*/ 	.word	0x00000070
        /*00dc*/ 	.short	0x0100
        /*00de*/ 	.byte	0x08
	.zero		1


	//   ....[2]....
        /*00e0*/ 	.word	0x000002c0
        /*00e4*/ 	.word	0x000000ff
        /*00e8*/ 	.word	0x00000008
        /*00ec*/ 	.short	0x0100
        /*00ee*/ 	.byte	0x08
	.zero		1


	//   ....[3]....
        /*00f0*/ 	.word	0x000002d0
        /*00f4*/ 	.word	0x000000ff
        /*00f8*/ 	.word	0x00000078
        /*00fc*/ 	.short	0x0100
        /*00fe*/ 	.byte	0x08
	.zero		1


	//   ....[4]....
        /*0100*/ 	.word	0x000002e0
        /*0104*/ 	.word	0x000000ff
        /*0108*/ 	.word	0x00000010
        /*010c*/ 	.short	0x0100
        /*010e*/ 	.byte	0x08
	.zero		1


	//   ....[5]....
        /*0110*/ 	.word	0x000002f0
        /*0114*/ 	.word	0x000000ff
        /*0118*/ 	.word	0x00000080
        /*011c*/ 	.short	0x0100
        /*011e*/ 	.byte	0x08
	.zero		1


	//   ....[6]....
        /*0120*/ 	.word	0x00000300
        /*0124*/ 	.word	0x000000ff
        /*0128*/ 	.word	0x00000018
        /*012c*/ 	.short	0x0100
        /*012e*/ 	.byte	0x08
	.zero		1


	//   ....[7]....
        /*0130*/ 	.word	0x00000310
        /*0134*/ 	.word	0x000000ff
        /*0138*/ 	.word	0x00000088
        /*013c*/ 	.short	0x0100
        /*013e*/ 	.byte	0x08
	.zero		1


	//   ....[8]....
        /*0140*/ 	.word	0x00000320
        /*0144*/ 	.word	0x000000ff
        /*0148*/ 	.word	0x00000020
        /*014c*/ 	.short	0x0100
        /*014e*/ 	.byte	0x08
	.zero		1


	//   ....[9]....
        /*0150*/ 	.word	0x00000330
        /*0154*/ 	.word	0x000000ff
        /*0158*/ 	.word	0x00000090
        /*015c*/ 	.short	0x0100
        /*015e*/ 	.byte	0x08
	.zero		1


	//   ....[10]....
        /*0160*/ 	.word	0x00000340
        /*0164*/ 	.word	0x000000ff
        /*0168*/ 	.word	0x00000028
        /*016c*/ 	.short	0x0100
        /*016e*/ 	.byte	0x08
	.zero		1


	//   ....[11]....
        /*0170*/ 	.word	0x00000350
        /*0174*/ 	.word	0x000000ff
        /*0178*/ 	.word	0x00000098
        /*017c*/ 	.short	0x0100
        /*017e*/ 	.byte	0x08
	.zero		1


	//   ....[12]....
        /*0180*/ 	.word	0x00000360
        /*0184*/ 	.word	0x000000ff
        /*0188*/ 	.word	0x00000030
        /*018c*/ 	.short	0x0100
        /*018e*/ 	.byte	0x08
	.zero		1


	//   ....[13]....
        /*0190*/ 	.word	0x00000370
        /*0194*/ 	.word	0x000000ff
        /*0198*/ 	.word	0x000000a0
        /*019c*/ 	.short	0x0100
        /*019e*/ 	.byte	0x08
	.zero		1


	//   ....[14]....
        /*01a0*/ 	.word	0x00000380
        /*01a4*/ 	.word	0x000000ff
        /*01a8*/ 	.word	0x00000038
        /*01ac*/ 	.short	0x0100
        /*01ae*/ 	.byte	0x08
	.zero		1


	//   ....[15]....
        /*01b0*/ 	.word	0x00000390
        /*01b4*/ 	.word	0x000000ff
        /*01b8*/ 	.word	0x000000a8
        /*01bc*/ 	.short	0x0100
        /*01be*/ 	.byte	0x08
	.zero		1


	//   ....[16]....
        /*01c0*/ 	.word	0x000003a0
        /*01c4*/ 	.word	0x000000ff
        /*01c8*/ 	.word	0x00000040
        /*01cc*/ 	.short	0x0100
        /*01ce*/ 	.byte	0x08
	.zero		1


	//   ....[17]....
        /*01d0*/ 	.word	0x000003b0
        /*01d4*/ 	.word	0x000000ff
        /*01d8*/ 	.word	0x000000b0
        /*01dc*/ 	.short	0x0100
        /*01de*/ 	.byte	0x08
	.zero		1


	//   ....[18]....
        /*01e0*/ 	.word	0x000003c0
        /*01e4*/ 	.word	0x000000ff
        /*01e8*/ 	.word	0x00000048
        /*01ec*/ 	.short	0x0100
        /*01ee*/ 	.byte	0x08
	.zero		1


	//   ....[19]....
        /*01f0*/ 	.word	0x000003d0
        /*01f4*/ 	.word	0x000000ff
        /*01f8*/ 	.word	0x000000b8
        /*01fc*/ 	.short	0x0100
        /*01fe*/ 	.byte	0x08
	.zero		1


	//   ....[20]....
        /*0200*/ 	.word	0x000003e0
        /*0204*/ 	.word	0x000000ff
        /*0208*/ 	.word	0x00000050
        /*020c*/ 	.short	0x0100
        /*020e*/ 	.byte	0x08
	.zero		1


	//   ....[21]....
        /*0210*/ 	.word	0x000003f0
        /*0214*/ 	.word	0x000000ff
        /*0218*/ 	.word	0x000000c0
        /*021c*/ 	.short	0x0100
        /*021e*/ 	.byte	0x08
	.zero		1


	//   ....[22]....
        /*0220*/ 	.word	0x00000400
        /*0224*/ 	.word	0x000000ff
        /*0228*/ 	.word	0x00000058
        /*022c*/ 	.short	0x0100
        /*022e*/ 	.byte	0x08
	.zero		1


	//   ....[23]....
        /*0230*/ 	.word	0x00000410
        /*0234*/ 	.word	0x000000ff
        /*0238*/ 	.word	0x000000c8
        /*023c*/ 	.short	0x0100
        /*023e*/ 	.byte	0x08
	.zero		1


	//   ....[24]....
        /*0240*/ 	.word	0x00000420
        /*0244*/ 	.word	0x000000ff
        /*0248*/ 	.word	0x00000060
        /*024c*/ 	.short	0x0100
        /*024e*/ 	.byte	0x08
	.zero		1


	//   ....[25]....
        /*0250*/ 	.word	0x00000430
        /*0254*/ 	.word	0x000000ff
        /*0258*/ 	.word	0x000000d0
        /*025c*/ 	.short	0x0100
        /*025e*/ 	.byte	0x08
	.zero		1


	//   ....[26]....
        /*0260*/ 	.word	0x00000440
        /*0264*/ 	.word	0x000000ff
        /*0268*/ 	.word	0x00000068
        /*026c*/ 	.short	0x0100
        /*026e*/ 	.byte	0x08
	.zero		1


	//   ....[27]....
        /*0270*/ 	.word	0x00000450
        /*0274*/ 	.word	0x000000ff
        /*0278*/ 	.word	0x000000d8
        /*027c*/ 	.short	0x0100
        /*027e*/ 	.byte	0x08
	.zero		1


	//   ....[28]....
        /*0280*/ 	.word	0x000009a0
        /*0284*/ 	.word	0x000000ff
        /*0288*/ 	.word	0x00000110
        /*028c*/ 	.short	0x0100
        /*028e*/ 	.byte	0x08
	.zero		1


	//   ....[29]....
        /*0290*/ 	.word	0x00000a20
        /*0294*/ 	.word	0x000000ff
        /*0298*/ 	.word	0x00000118
        /*029c*/ 	.short	0x0100
        /*029e*/ 	.byte	0x08
	.zero		1


	//   ....[30]....
        /*02a0*/ 	.word	0x00000a40
        /*02a4*/ 	.word	0x000000ff
        /*02a8*/ 	.word	0x000000f0
        /*02ac*/ 	.short	0x0100
        /*02ae*/ 	.byte	0x09
	.zero		1


	//   ....[31]....
        /*02b0*/ 	.word	0x00000a50
        /*02b4*/ 	.word	0x000000ff
        /*02b8*/ 	.word	0x000000f8
        /*02bc*/ 	.short	0x0100
        /*02be*/ 	.byte	0x09
	.zero		1


	//   ....[32]....
        /*02c0*/ 	.word	0x00000a60
        /*02c4*/ 	.word	0x000000ff
        /*02c8*/ 	.word	0x00000100
        /*02cc*/ 	.short	0x0100
        /*02ce*/ 	.byte	0x09
	.zero		1


	//   ....[33]....
        /*02d0*/ 	.word	0x00000a70
        /*02d4*/ 	.word	0x000000ff
        /*02d8*/ 	.word	0x00000108
        /*02dc*/ 	.short	0x0100
        /*02de*/ 	.byte	0x09
	.zero		1


	//   ....[34]....
        /*02e0*/ 	.word	0x000018c0
        /*02e4*/ 	.word	0x0000003f
        /*02e8*/ 	.word	0x00000000
        /*02ec*/ 	.short	0x010a
        /*02ee*/ 	.byte	0x2a
	.zero		1


	//   ....[35]....
        /*02f0*/ 	.word	0x00001a60
        /*02f4*/ 	.word	0x00000003
        /*02f8*/ 	.word	0x00000000
        /*02fc*/ 	.short	0x010a
        /*02fe*/ 	.byte	0x3f
	.zero		1


	//   ....[36]....
        /*0300*/ 	.word	0x00001aa0
        /*0304*/ 	.word	0x00000003
        /*0308*/ 	.word	0x00000000
        /*030c*/ 	.short	0x010a
        /*030e*/ 	.byte	0x3f
	.zero		1


	//   ....[37]....
        /*0310*/ 	.word	0x00001da0
        /*0314*/ 	.word	0x000000ff
        /*0318*/ 	.word	0x00000000
        /*031c*/ 	.short	0x010a
        /*031e*/ 	.byte	0x04
	.zero		1


	//   ....[38]....
        /*0320*/ 	.word	0x00001de0
        /*0324*/ 	.word	0x000000ff
        /*0328*/ 	.word	0x00000000
        /*032c*/ 	.short	0x010a
        /*032e*/ 	.byte	0x04
	.zero		1


	//   ....[39]....
        /*0330*/ 	.word	0x00002040
        /*0334*/ 	.word	0x00000005
        /*0338*/ 	.word	0x00000000
        /*033c*/ 	.short	0x0101
        /*033e*/ 	.byte	0x3f
	.zero		1


	//   ....[40]....
        /*0340*/ 	.word	0x00002140
        /*0344*/ 	.word	0x00000040
        /*0348*/ 	.word	0x00000000
        /*034c*/ 	.short	0x0101
        /*034e*/ 	.byte	0x2f
	.zero		1


	//   ....[41]....
        /*0350*/ 	.word	0x00002260
        /*0354*/ 	.word	0x00000000
        /*0358*/ 	.word	0x00000000
        /*035c*/ 	.short	0x0101
        /*035e*/ 	.byte	0x3f
	.zero		1


	//   ....[42]....
        /*0360*/ 	.word	0x00002320
        /*0364*/ 	.word	0x0000003f
        /*0368*/ 	.word	0x00000010
        /*036c*/ 	.short	0x010a
        /*036e*/ 	.byte	0x2a
	.zero		1


	//   ....[43]....
        /*0370*/ 	.word	0x00004750
        /*0374*/ 	.word	0x00000042
        /*0378*/ 	.word	0x00000000
        /*037c*/ 	.short	0x0101
        /*037e*/ 	.byte	0x2f
	.zero		1


	//   ....[44]....
        /*0380*/ 	.word	0x00005100
        /*0384*/ 	.word	0x0000000c
        /*0388*/ 	.word	0x00000070
        /*038c*/ 	.short	0x010a
        /*038e*/ 	.byte	0x3f
	.zero		1


	//   ....[45]....
        /*0390*/ 	.word	0x000054d0
        /*0394*/ 	.word	0x00000004
        /*0398*/ 	.word	0x00000118
        /*039c*/ 	.short	0x0101
        /*039e*/ 	.byte	0x3f
	.zero		1


	//   ....[46]....
        /*03a0*/ 	.word	0x00005c60
        /*03a4*/ 	.word	0x00000007
        /*03a8*/ 	.word	0x00000000
        /*03ac*/ 	.short	0x010a
        /*03ae*/ 	.byte	0x3f
	.zero		1


	//   ....[47]....
        /*03b0*/ 	.word	0x00005ce0
        /*03b4*/ 	.word	0x00000009
        /*03b8*/ 	.word	0x00000000
        /*03bc*/ 	.short	0x010a
        /*03be*/ 	.byte	0x3f
	.zero		1


	//   ....[48]....
        /*03c0*/ 	.word	0x00005d70
        /*03c4*/ 	.word	0x00000006
        /*03c8*/ 	.word	0x00000000
        /*03cc*/ 	.short	0x010a
        /*03ce*/ 	.byte	0x3f
	.zero		1


	//   ....[49]....
        /*03d0*/ 	.word	0x00005e00
        /*03d4*/ 	.word	0x00000009
        /*03d8*/ 	.word	0x00000000
        /*03dc*/ 	.short	0x010a
        /*03de*/ 	.byte	0x3f
	.zero		1


	//   ....[50]....
        /*03e0*/ 	.word	0x00005e90
        /*03e4*/ 	.word	0x00000006
        /*03e8*/ 	.word	0x00000000
        /*03ec*/ 	.short	0x010a
        /*03ee*/ 	.byte	0x3f
	.zero		1


	//   ....[51]....
        /*03f0*/ 	.word	0x00005f20
        /*03f4*/ 	.word	0x00000009
        /*03f8*/ 	.word	0x00000000
        /*03fc*/ 	.short	0x010a
        /*03fe*/ 	.byte	0x3f
	.zero		1


	//   ....[52]....
        /*0400*/ 	.word	0x00005fb0
        /*0404*/ 	.word	0x00000006
        /*0408*/ 	.word	0x00000000
        /*040c*/ 	.short	0x010a
        /*040e*/ 	.byte	0x3f
	.zero		1


	//   ....[53]....
        /*0410*/ 	.word	0x00006040
        /*0414*/ 	.word	0x00000009
        /*0418*/ 	.word	0x00000000
        /*041c*/ 	.short	0x010a
        /*041e*/ 	.byte	0x3f
	.zero		1


	//   ....[54]....
        /*0420*/ 	.word	0x000060d0
        /*0424*/ 	.word	0x00000006
        /*0428*/ 	.word	0x00000000
        /*042c*/ 	.short	0x010a
        /*042e*/ 	.byte	0x3f
	.zero		1


	//   ....[55]....
        /*0430*/ 	.word	0x00006160
        /*0434*/ 	.word	0x00000009
        /*0438*/ 	.word	0x00000000
        /*043c*/ 	.short	0x010a
        /*043e*/ 	.byte	0x3f
	.zero		1


	//   ....[56]....
        /*0440*/ 	.word	0x000061f0
        /*0444*/ 	.word	0x00000006
        /*0448*/ 	.word	0x00000000
        /*044c*/ 	.short	0x010a
        /*044e*/ 	.byte	0x3f
	.zero		1


	//   ....[57]....
        /*0450*/ 	.word	0x00006280
        /*0454*/ 	.word	0x00000009
        /*0458*/ 	.word	0x00000000
        /*045c*/ 	.short	0x010a
        /*045e*/ 	.byte	0x3f
	.zero		1


	//   ....[58]....
        /*0460*/ 	.word	0x00006310
        /*0464*/ 	.word	0x00000006
        /*0468*/ 	.word	0x00000000
        /*046c*/ 	.short	0x010a
        /*046e*/ 	.byte	0x3f
	.zero		1


	//   ....[59]....
        /*0470*/ 	.word	0x000063a0
        /*0474*/ 	.word	0x00000003
        /*0478*/ 	.word	0x00000000
        /*047c*/ 	.short	0x010a
        /*047e*/ 	.byte	0x3f
	.zero		1


	//   ....[60]....
        /*0480*/ 	.word	0x00006400
        /*0484*/ 	.word	0x00000041
        /*0488*/ 	.word	0x00000000
        /*048c*/ 	.short	0x010a
        /*048e*/ 	.byte	0x3f
	.zero		1


	//   ....[61]....
        /*0490*/ 	.word	0x00006450
        /*0494*/ 	.word	0x00000003
        /*0498*/ 	.word	0x00000000
        /*049c*/ 	.short	0x010a
        /*049e*/ 	.byte	0x3f
	.zero		1


	//   ....[62]....
        /*04a0*/ 	.word	0x000064b0
        /*04a4*/ 	.word	0x00000005
        /*04a8*/ 	.word	0x00000000
        /*04ac*/ 	.short	0x010a
        /*04ae*/ 	.byte	0x3f
	.zero		1


	//   ....[63]....
        /*04b0*/ 	.word	0x00006500
        /*04b4*/ 	.word	0x00000041
        /*04b8*/ 	.word	0x00000010
        /*04bc*/ 	.short	0x010a
        /*04be*/ 	.byte	0x3f
	.zero		1


	//   ....[64]....
        /*04c0*/ 	.word	0x000065d0
        /*04c4*/ 	.word	0x0000000c
        /*04c8*/ 	.word	0x00000070
        /*04cc*/ 	.short	0x010a
        /*04ce*/ 	.byte	0x3f
	.zero		1


	//   ....[65]....
        /*04d0*/ 	.word	0x000066a0
        /*04d4*/ 	.word	0x00000007
        /*04d8*/ 	.word	0x00000000
        /*04dc*/ 	.short	0x010a
        /*04de*/ 	.byte	0x3f
	.zero		1


	//   ....[66]....
        /*04e0*/ 	.word	0x000066f0
        /*04e4*/ 	.word	0x00000009
        /*04e8*/ 	.word	0x00000000
        /*04ec*/ 	.short	0x010a
        /*04ee*/ 	.byte	0x3f
	.zero		1


	//   ....[67]....
        /*04f0*/ 	.word	0x00006740
        /*04f4*/ 	.word	0x00000006
        /*04f8*/ 	.word	0x00000000
        /*04fc*/ 	.short	0x010a
        /*04fe*/ 	.byte	0x3f
	.zero		1


	//   ....[68]....
        /*0500*/ 	.word	0x00006790
        /*0504*/ 	.word	0x00000009
        /*0508*/ 	.word	0x00000000
        /*050c*/ 	.short	0x010a
        /*050e*/ 	.byte	0x3f
	.zero		1


	//   ....[69]....
        /*0510*/ 	.word	0x000067e0
        /*0514*/ 	.word	0x00000006
        /*0518*/ 	.word	0x00000000
        /*051c*/ 	.short	0x010a
        /*051e*/ 	.byte	0x3f
	.zero		1


	//   ....[70]....
        /*0520*/ 	.word	0x00006830
        /*0524*/ 	.word	0x00000009
        /*0528*/ 	.word	0x00000000
        /*052c*/ 	.short	0x010a
        /*052e*/ 	.byte	0x3f
	.zero		1


	//   ....[71]....
        /*0530*/ 	.word	0x00006880
        /*0534*/ 	.word	0x00000006
        /*0538*/ 	.word	0x00000000
        /*053c*/ 	.short	0x010a
        /*053e*/ 	.byte	0x3f
	.zero		1


	//   ....[72]....
        /*0540*/ 	.word	0x000068d0
        /*0544*/ 	.word	0x00000009
        /*0548*/ 	.word	0x00000000
        /*054c*/ 	.short	0x010a
        /*054e*/ 	.byte	0x3f
	.zero		1


	//   ....[73]....
        /*0550*/ 	.word	0x00006920
        /*0554*/ 	.word	0x00000006
        /*0558*/ 	.word	0x00000000
        /*055c*/ 	.short	0x010a
        /*055e*/ 	.byte	0x3f
	.zero		1


	//   ....[74]....
        /*0560*/ 	.word	0x00006970
        /*0564*/ 	.word	0x00000009
        /*0568*/ 	.word	0x00000000
        /*056c*/ 	.short	0x010a
        /*056e*/ 	.byte	0x3f
	.zero		1


	//   ....[75]....
        /*0570*/ 	.word	0x000069c0
        /*0574*/ 	.word	0x00000006
        /*0578*/ 	.word	0x00000000
        /*057c*/ 	.short	0x010a
        /*057e*/ 	.byte	0x3f
	.zero		1


	//   ....[76]....
        /*0580*/ 	.word	0x00006a10
        /*0584*/ 	.word	0x00000009
        /*0588*/ 	.word	0x00000000
        /*058c*/ 	.short	0x010a
        /*058e*/ 	.byte	0x3f
	.zero		1


	//   ....[77]....
        /*0590*/ 	.word	0x00006a60
        /*0594*/ 	.word	0x00000006
        /*0598*/ 	.word	0x00000000
        /*059c*/ 	.short	0x010a
        /*059e*/ 	.byte	0x3f
	.zero		1


	//----- nvinfo : EIATTR_NUM_MBARRIERS
	.align		4
.L_37:
        /*05a0*/ 	.byte	0x03, 0x38
        /*05a2*/ 	.short	0x0022


	//----- nvinfo : EIATTR_EXIT_INSTR_OFFSETS
	.align		4
        /*05a4*/ 	.byte	0x04, 0x1c
        /*05a6*/ 	.short	(.L_39 - .L_38)


	//   ....[0]....
.L_38:
        /*05a8*/ 	.word	0x00001570


	//   ....[1]....
        /*05ac*/ 	.word	0x000015d0


	//   ....[2]....
        /*05b0*/ 	.word	0x00004de0


	//   ....[3]....
        /*05b4*/ 	.word	0x00004e10


	//   ....[4]....
        /*05b8*/ 	.word	0x000063f0


	//----- nvinfo : EIATTR_MAX_THREADS
	.align		4
.L_39:
        /*05bc*/ 	.byte	0x04, 0x05
        /*05be*/ 	.short	(.L_41 - .L_40)
.L_40:
        /*05c0*/ 	.word	0x00000180
        /*05c4*/ 	.word	0x00000001
        /*05c8*/ 	.word	0x00000001


	//----- nvinfo : EIATTR_CRS_STACK_SIZE
	.align		4
.L_41:
        /*05cc*/ 	.byte	0x04, 0x1e
        /*05ce*/ 	.short	(.L_43 - .L_42)
.L_42:
        /*05d0*/ 	.word	0x00000000


	//----- nvinfo : EIATTR_CBANK_PARAM_SIZE
	.align		4
.L_43:
        /*05d4*/ 	.byte	0x03, 0x19
        /*05d6*/ 	.short	0x0470


	//----- nvinfo : EIATTR_PARAM_CBANK
	.align		4
        /*05d8*/ 	.byte	0x04, 0x0a
        /*05da*/ 	.short	(.L_45 - .L_44)
	.align		4
.L_44:
        /*05dc*/ 	.word	index@(.nv.constant0._ZN7cutlass13device_kernelINS_4gemm6kernel13GemmUniversalIN4cute5tupleIJiiiiEEENS1_10collective13CollectiveMmaINS1_34MainloopSm90TmaGmmaWarpSpecializedILi14ENS5_IJNS4_1CILi8EEENSA_ILi1EEESC_EEENS1_32KernelTmaWarpSpecializedPingpongEEENS5_IJNSA_ILi64EEESG_NSA_ILi32EEEEEENS_10tfloat32_tENS5_IJlSC_lEEESJ_SK_NS4_8TiledMMAINS4_8MMA_AtomIJNS4_4SM904GMMA29MMA_64x64x8_F32TF32TF32_SS_TNILNSO_7ScaleInE1ELSQ_1EEEEEENS4_6LayoutINS5_IJSC_SC_SC_EEENS5_IJNSA_ILi0EEESV_SV_EEEEENS5_IJNS4_10UnderscoreESY_SY_EEEEENS4_13SM90_TMA_LOADENS4_14ComposedLayoutINS4_7SwizzleILi3ELi4ELi3EEENS4_18smem_ptr_flag_bitsILi32EEENST_INS5_IJSB_SH_EEENS5_IJSH_SC_EEEEEEEvNS4_8identityENS4_23SM90_TMA_LOAD_MULTICASTES1A_vS1B_EENS_8epilogue10collective6detail29Sm90TmaWarpSpecializedAdapterINS1F_15DefaultEpilogueISJ_SK_SK_NS1E_6thread17LinearCombinationISJ_Li1EffLNS1J_9ScaleType4KindE0ELNS_15FloatRoundStyleE2ESJ_EENS1_15EpilogueDefaultEEEEEvvEEEEvNT_6ParamsE)
        /*05e0*/ 	.short	0x0210
        /*05e2*/ 	.short	0x0470


	//----- nvinfo : EIATTR_SW_WAR
	.align		4
.L_45:
        /*05e4*/ 	.byte	0x04, 0x36
        /*05e6*/ 	.short	(.L_47 - .L_46)
.L_46:
        /*05e8*/ 	.word	0x00000008
.L_47:


//--------------------- .nv.callgraph             --------------------------
	.section	.nv.callgraph,"",@"SHT_CUDA_CALLGRAPH"
	.align	4
	.sectionentsize	8
	.align		4
        /*0000*/ 	.word	0x00000000
	.align		4
        /*0004*/ 	.word	0xffffffff
	.align		4
        /*0008*/ 	.word	index@(_ZN7cutlass13device_kernelINS_4gemm6kernel13GemmUniversalIN4cute5tupleIJiiiiEEENS1_10collective13CollectiveMmaINS1_34MainloopSm90TmaGmmaWarpSpecializedILi14ENS5_IJNS4_1CILi8EEENSA_ILi1EEESC_EEENS1_32KernelTmaWarpSpecializedPingpongEEENS5_IJNSA_ILi64EEESG_NSA_ILi32EEEEEENS_10tfloat32_tENS5_IJlSC_lEEESJ_SK_NS4_8TiledMMAINS4_8MMA_AtomIJNS4_4SM904GMMA29MMA_64x64x8_F32TF32TF32_SS_TNILNSO_7ScaleInE1ELSQ_1EEEEEENS4_6LayoutINS5_IJSC_SC_SC_EEENS5_IJNSA_ILi0EEESV_SV_EEEEENS5_IJNS4_10UnderscoreESY_SY_EEEEENS4_13SM90_TMA_LOADENS4_14ComposedLayoutINS4_7SwizzleILi3ELi4ELi3EEENS4_18smem_ptr_flag_bitsILi32EEENST_INS5_IJSB_SH_EEENS5_IJSH_SC_EEEEEEEvNS4_8identityENS4_23SM90_TMA_LOAD_MULTICASTES1A_vS1B_EENS_8epilogue10collective6detail29Sm90TmaWarpSpecializedAdapterINS1F_15DefaultEpilogueISJ_SK_SK_NS1E_6thread17LinearCombinationISJ_Li1EffLNS1J_9ScaleType4KindE0ELNS_15FloatRoundStyleE2ESJ_EENS1_15EpilogueDefaultEEEEEvvEEEEvNT_6ParamsE)
	.align		4
        /*000c*/ 	.word	index@(__assertfail)
	.align		4
        /*0010*/ 	.word	0x00000000
	.align		4
        /*0014*/ 	.word	0xfffffffe
	.align		4
        /*0018*/ 	.word	0x00000000
	.align		4
        /*001c*/ 	.word	0xfffffffd
	.align		4
        /*0020*/ 	.word	0x00000000
	.align		4
        /*0024*/ 	.word	0xfffffffc


//--------------------- .nv.constant4             --------------------------
	.section	.nv.constant4,"a",@progbits
	.align	8
	.align		8
.nv.constant4:
        /*0000*/ 	.dword	__assertfail
	.align		8
        /*0008*/ 	.dword	__unnamed_1
	.align		8
        /*0010*/ 	.dword	_ZN40_INTERNAL_f89d9245_4_k_cu_0f66bfbd_225384cuda3std3__45__cpo5beginE
	.align		8
        /*0018*/ 	.dword	_ZN40_INTERNAL_f89d9245_4_k_cu_0f66bfbd_225384cuda3std3__45__cpo3endE
	.align		8
        /*0020*/ 	.dword	_ZN40_INTERNAL_f89d9245_4_k_cu_0f66bfbd_225384cuda3std3__45__cpo6cbeginE
	.align		8
        /*0028*/ 	.dword	_ZN40_INTERNAL_f89d9245_4_k_cu_0f66bfbd_225384cuda3std3__45__cpo4cendE
	.align		8
        /*0030*/ 	.dword	_ZN40_INTERNAL_f89d9245_4_k_cu_0f66bfbd_225384cuda3std3__442_GLOBAL__N__f89d9245_4_k_cu_0f66bfbd_225386ignoreE
	.align		8
        /*0038*/ 	.dword	_ZN40_INTERNAL_f89d9245_4_k_cu_0f66bfbd_225384cuda3std3__419piecewise_constructE
	.align		8
        /*0040*/ 	.dword	_ZN40_INTERNAL_f89d9245_4_k_cu_0f66bfbd_225384cuda3std3__48in_placeE
	.align		8
        /*0048*/ 	.dword	_ZN40_INTERNAL_f89d9245_4_k_cu_0f66bfbd_225384cuda3std6ranges3__45__cpo4swapE
	.align		8
        /*0050*/ 	.dword	_ZN40_INTERNAL_f89d9245_4_k_cu_0f66bfbd_225384cuda3std6ranges3__45__cpo9iter_moveE
	.align		8
        /*0058*/ 	.dword	_ZN40_INTERNAL_f89d9245_4_k_cu_0f66bfbd_225384cute7productE
	.align		8
        /*0060*/ 	.dword	_ZN40_INTERNAL_f89d9245_4_k_cu_0f66bfbd_225384cute1_E
	.align		8
        /*0068*/ 	.dword	$str$22
	.align		8
        /*0070*/ 	.dword	$str$23


//--------------------- .text._ZN7cutlass13device_kernelINS_4gemm6kernel13GemmUniversalIN4cute5tupleIJiiiiEEENS1_10collective13CollectiveMmaINS1_34MainloopSm90TmaGmmaWarpSpecializedILi14ENS5_IJNS4_1CILi8EEENSA_ILi1EEESC_EEENS1_32KernelTmaWarpSpecializedPingpongEEENS5_IJNSA_ILi64EEESG_NSA_ILi32EEEEEENS_10tfloat32_tENS5_IJlSC_lEEESJ_SK_NS4_8TiledMMAINS4_8MMA_AtomIJNS4_4SM904GMMA29MMA_64x64x8_F32TF32TF32_SS_TNILNSO_7ScaleInE1ELSQ_1EEEEEENS4_6LayoutINS5_IJSC_SC_SC_EEENS5_IJNSA_ILi0EEESV_SV_EEEEENS5_IJNS4_10UnderscoreESY_SY_EEEEENS4_13SM90_TMA_LOADENS4_14ComposedLayoutINS4_7SwizzleILi3ELi4ELi3EEENS4_18smem_ptr_flag_bitsILi32EEENST_INS5_IJSB_SH_EEENS5_IJSH_SC_EEEEEEEvNS4_8identityENS4_23SM90_TMA_LOAD_MULTICASTES1A_vS1B_EENS_8epilogue10collective6detail29Sm90TmaWarpSpecializedAdapterINS1F_15DefaultEpilogueISJ_SK_SK_NS1E_6thread17LinearCombinationISJ_Li1EffLNS1J_9ScaleType4KindE0ELNS_15FloatRoundStyleE2ESJ_EENS1_15EpilogueDefaultEEEEEvvEEEEvNT_6ParamsE --------------------------
	.section	.text._ZN7cutlass13device_kernelINS_4gemm6kernel13GemmUniversalIN4cute5tupleIJiiiiEEENS1_10collective13CollectiveMmaINS1_34MainloopSm90TmaGmmaWarpSpecializedILi14ENS5_IJNS4_1CILi8EEENSA_ILi1EEESC_EEENS1_32KernelTmaWarpSpecializedPingpongEEENS5_IJNSA_ILi64EEESG_NSA_ILi32EEEEEENS_10tfloat32_tENS5_IJlSC_lEEESJ_SK_NS4_8TiledMMAINS4_8MMA_AtomIJNS4_4SM904GMMA29MMA_64x64x8_F32TF32TF32_SS_TNILNSO_7ScaleInE1ELSQ_1EEEEEENS4_6LayoutINS5_IJSC_SC_SC_EEENS5_IJNSA_ILi0EEESV_SV_EEEEENS5_IJNS4_10UnderscoreESY_SY_EEEEENS4_13SM90_TMA_LOADENS4_14ComposedLayoutINS4_7SwizzleILi3ELi4ELi3EEENS4_18smem_ptr_flag_bitsILi32EEENST_INS5_IJSB_SH_EEENS5_IJSH_SC_EEEEEEEvNS4_8identityENS4_23SM90_TMA_LOAD_MULTICASTES1A_vS1B_EENS_8epilogue10collective6detail29Sm90TmaWarpSpecializedAdapterINS1F_15DefaultEpilogueISJ_SK_SK_NS1E_6thread17LinearCombinationISJ_Li1EffLNS1J_9ScaleType4KindE0ELNS_15FloatRoundStyleE2ESJ_EENS1_15EpilogueDefaultEEEEEvvEEEEvNT_6ParamsE,"ax",@progbits
	.align	128
.text._ZN7cutlass13device_kernelINS_4gemm6kernel13GemmUniversalIN4cute5tupleIJiiiiEEENS1_10collective13CollectiveMmaINS1_34MainloopSm90TmaGmmaWarpSpecializedILi14ENS5_IJNS4_1CILi8EEENSA_ILi1EEESC_EEENS1_32KernelTmaWarpSpecializedPingpongEEENS5_IJNSA_ILi64EEESG_NSA_ILi32EEEEEENS_10tfloat32_tENS5_IJlSC_lEEESJ_SK_NS4_8TiledMMAINS4_8MMA_AtomIJNS4_4SM904GMMA29MMA_64x64x8_F32TF32TF32_SS_TNILNSO_7ScaleInE1ELSQ_1EEEEEENS4_6LayoutINS5_IJSC_SC_SC_EEENS5_IJNSA_ILi0EEESV_SV_EEEEENS5_IJNS4_10UnderscoreESY_SY_EEEEENS4_13SM90_TMA_LOADENS4_14ComposedLayoutINS4_7SwizzleILi3ELi4ELi3EEENS4_18smem_ptr_flag_bitsILi32EEENST_INS5_IJSB_SH_EEENS5_IJSH_SC_EEEEEEEvNS4_8identityENS4_23SM90_TMA_LOAD_MULTICASTES1A_vS1B_EENS_8epilogue10collective6detail29Sm90TmaWarpSpecializedAdapterINS1F_15DefaultEpilogueISJ_SK_SK_NS1E_6thread17LinearCombinationISJ_Li1EffLNS1J_9ScaleType4KindE0ELNS_15FloatRoundStyleE2ESJ_EENS1_15EpilogueDefaultEEEEEvvEEEEvNT_6ParamsE:
        .type           _ZN7cutlass13device_kernelINS_4gemm6kernel13GemmUniversalIN4cute5tupleIJiiiiEEENS1_10collective13CollectiveMmaINS1_34MainloopSm90TmaGmmaWarpSpecializedILi14ENS5_IJNS4_1CILi8EEENSA_ILi1EEESC_EEENS1_32KernelTmaWarpSpecializedPingpongEEENS5_IJNSA_ILi64EEESG_NSA_ILi32EEEEEENS_10tfloat32_tENS5_IJlSC_lEEESJ_SK_NS4_8TiledMMAINS4_8MMA_AtomIJNS4_4SM904GMMA29MMA_64x64x8_F32TF32TF32_SS_TNILNSO_7ScaleInE1ELSQ_1EEEEEENS4_6LayoutINS5_IJSC_SC_SC_EEENS5_IJNSA_ILi0EEESV_SV_EEEEENS5_IJNS4_10UnderscoreESY_SY_EEEEENS4_13SM90_TMA_LOADENS4_14ComposedLayoutINS4_7SwizzleILi3ELi4ELi3EEENS4_18smem_ptr_flag_bitsILi32EEENST_INS5_IJSB_SH_EEENS5_IJSH_SC_EEEEEEEvNS4_8identityENS4_23SM90_TMA_LOAD_MULTICASTES1A_vS1B_EENS_8epilogue10collective6detail29Sm90TmaWarpSpecializedAdapterINS1F_15DefaultEpilogueISJ_SK_SK_NS1E_6thread17LinearCombinationISJ_Li1EffLNS1J_9ScaleType4KindE0ELNS_15FloatRoundStyleE2ESJ_EENS1_15EpilogueDefaultEEEEEvvEEEEvNT_6ParamsE,@function
        .size           _ZN7cutlass13device_kernelINS_4gemm6kernel13GemmUniversalIN4cute5tupleIJiiiiEEENS1_10collective13CollectiveMmaINS1_34MainloopSm90TmaGmmaWarpSpecializedILi14ENS5_IJNS4_1CILi8EEENSA_ILi1EEESC_EEENS1_32KernelTmaWarpSpecializedPingpongEEENS5_IJNSA_ILi64EEESG_NSA_ILi32EEEEEENS_10tfloat32_tENS5_IJlSC_lEEESJ_SK_NS4_8TiledMMAINS4_8MMA_AtomIJNS4_4SM904GMMA29MMA_64x64x8_F32TF32TF32_SS_TNILNSO_7ScaleInE1ELSQ_1EEEEEENS4_6LayoutINS5_IJSC_SC_SC_EEENS5_IJNSA_ILi0EEESV_SV_EEEEENS5_IJNS4_10UnderscoreESY_SY_EEEEENS4_13SM90_TMA_LOADENS4_14ComposedLayoutINS4_7SwizzleILi3ELi4ELi3EEENS4_18smem_ptr_flag_bitsILi32EEENST_INS5_IJSB_SH_EEENS5_IJSH_SC_EEEEEEEvNS4_8identityENS4_23SM90_TMA_LOAD_MULTICASTES1A_vS1B_EENS_8epilogue10collective6detail29Sm90TmaWarpSpecializedAdapterINS1F_15DefaultEpilogueISJ_SK_SK_NS1E_6thread17LinearCombinationISJ_Li1EffLNS1J_9ScaleType4KindE0ELNS_15FloatRoundStyleE2ESJ_EENS1_15EpilogueDefaultEEEEEvvEEEEvNT_6ParamsE,(.L_x_160 - _ZN7cutlass13device_kernelINS_4gemm6kernel13GemmUniversalIN4cute5tupleIJiiiiEEENS1_10collective13CollectiveMmaINS1_34MainloopSm90TmaGmmaWarpSpecializedILi14ENS5_IJNS4_1CILi8EEENSA_ILi1EEESC_EEENS1_32KernelTmaWarpSpecializedPingpongEEENS5_IJNSA_ILi64EEESG_NSA_ILi32EEEEEENS_10tfloat32_tENS5_IJlSC_lEEESJ_SK_NS4_8TiledMMAINS4_8MMA_AtomIJNS4_4SM904GMMA29MMA_64x64x8_F32TF32TF32_SS_TNILNSO_7ScaleInE1ELSQ_1EEEEEENS4_6LayoutINS5_IJSC_SC_SC_EEENS5_IJNSA_ILi0EEESV_SV_EEEEENS5_IJNS4_10UnderscoreESY_SY_EEEEENS4_13SM90_TMA_LOADENS4_14ComposedLayoutINS4_7SwizzleILi3ELi4ELi3EEENS4_18smem_ptr_flag_bitsILi32EEENST_INS5_IJSB_SH_EEENS5_IJSH_SC_EEEEEEEvNS4_8identityENS4_23SM90_TMA_LOAD_MULTICASTES1A_vS1B_EENS_8epilogue10collective6detail29Sm90TmaWarpSpecializedAdapterINS1F_15DefaultEpilogueISJ_SK_SK_NS1E_6thread17LinearCombinationISJ_Li1EffLNS1J_9ScaleType4KindE0ELNS_15FloatRoundStyleE2ESJ_EENS1_15EpilogueDefaultEEEEEvvEEEEvNT_6ParamsE)
        .other          _ZN7cutlass13device_kernelINS_4gemm6kernel13GemmUniversalIN4cute5tupleIJiiiiEEENS1_10collective13CollectiveMmaINS1_34MainloopSm90TmaGmmaWarpSpecializedILi14ENS5_IJNS4_1CILi8EEENSA_ILi1EEESC_EEENS1_32KernelTmaWarpSpecializedPingpongEEENS5_IJNSA_ILi64EEESG_NSA_ILi32EEEEEENS_10tfloat32_tENS5_IJlSC_lEEESJ_SK_NS4_8TiledMMAINS4_8MMA_AtomIJNS4_4SM904GMMA29MMA_64x64x8_F32TF32TF32_SS_TNILNSO_7ScaleInE1ELSQ_1EEEEEENS4_6LayoutINS5_IJSC_SC_SC_EEENS5_IJNSA_ILi0EEESV_SV_EEEEENS5_IJNS4_10UnderscoreESY_SY_EEEEENS4_13SM90_TMA_LOADENS4_14ComposedLayoutINS4_7SwizzleILi3ELi4ELi3EEENS4_18smem_ptr_flag_bitsILi32EEENST_INS5_IJSB_SH_EEENS5_IJSH_SC_EEEEEEEvNS4_8identityENS4_23SM90_TMA_LOAD_MULTICASTES1A_vS1B_EENS_8epilogue10collective6detail29Sm90TmaWarpSpecializedAdapterINS1F_15DefaultEpilogueISJ_SK_SK_NS1E_6thread17LinearCombinationISJ_Li1EffLNS1J_9ScaleType4KindE0ELNS_15FloatRoundStyleE2ESJ_EENS1_15EpilogueDefaultEEEEEvvEEEEvNT_6ParamsE,@"STO_CUDA_ENTRY STV_DEFAULT"
_ZN7cutlass13device_kernelINS_4gemm6kernel13GemmUniversalIN4cute5tupleIJiiiiEEENS1_10collective13CollectiveMmaINS1_34MainloopSm90TmaGmmaWarpSpecializedILi14ENS5_IJNS4_1CILi8EEENSA_ILi1EEESC_EEENS1_32KernelTmaWarpSpecializedPingpongEEENS5_IJNSA_ILi64EEESG_NSA_ILi32EEEEEENS_10tfloat32_tENS5_IJlSC_lEEESJ_SK_NS4_8TiledMMAINS4_8MMA_AtomIJNS4_4SM904GMMA29MMA_64x64x8_F32TF32TF32_SS_TNILNSO_7ScaleInE1ELSQ_1EEEEEENS4_6LayoutINS5_IJSC_SC_SC_EEENS5_IJNSA_ILi0EEESV_SV_EEEEENS5_IJNS4_10UnderscoreESY_SY_EEEEENS4_13SM90_TMA_LOADENS4_14ComposedLayoutINS4_7SwizzleILi3ELi4ELi3EEENS4_18smem_ptr_flag_bitsILi32EEENST_INS5_IJSB_SH_EEENS5_IJSH_SC_EEEEEEEvNS4_8identityENS4_23SM90_TMA_LOAD_MULTICASTES1A_vS1B_EENS_8epilogue10collective6detail29Sm90TmaWarpSpecializedAdapterINS1F_15DefaultEpilogueISJ_SK_SK_NS1E_6thread17LinearCombinationISJ_Li1EffLNS1J_9ScaleType4KindE0ELNS_15FloatRoundStyleE2ESJ_EENS1_15EpilogueDefaultEEEEEvvEEEEvNT_6ParamsE:
[----:B------:R-:W0:Y:S02]  /*0000*/  LDC R1, c[0x0][0x28] ;  /* 0x00000a00ff017b82 */ /* 0x000e240000000800 */
[----:B0-----:R-:W-:Y:S01]  /*0010*/  VIADD R1, R1, 0xfffffff8 ;  /* 0xfffffff801017836 */ /* 0x001fe20000000000 */
[----:B------:R-:W0:Y:S01]  /*0020*/  S2R R4, SR_TID.X ;  /* 0x0000000000047919 */ /* 0x000e220000002100 */
[----:B------:R-:W-:Y:S01]  /*0030*/  ELECT P0, URZ, PT ;  /* 0x00000000003f782f */ /* 0x000fe20003800000 */
[----:B------:R-:W-:Y:S01]  /*0040*/  BSSY B0, `(.L_x_0) ;  /* 0x000000f000007945 */ /* 0x000fe20003800000 */
[--C-:B0-----:R-:W-:Y:S02]  /*0050*/  SHF.R.U32.HI R2, RZ, 0x5, R4.reuse ;  /* 0x00000005ff027819 */ /* 0x101fe40000011604 */
[----:B------:R-:W-:-:S03]  /*0060*/  SHF.R.U32.HI R7, RZ, 0x7, R4 ;  /* 0x00000007ff077819 */ /* 0x000fc60000011604 */
[----:B------:R-:W0:Y:S04]  /*0070*/  SHFL.IDX PT, R5, R2, RZ, 0x1f ;  /* 0x00001fff02057589 */ /* 0x000e2800000e0000 */
[----:B------:R1:W2:Y:S01]  /*0080*/  SHFL.IDX PT, R10, R7, RZ, 0x1f ;  /* 0x00001fff070a7589 */ /* 0x0002a200000e0000 */
[----:B0-----:R-:W-:-:S13]  /*0090*/  ISETP.NE.OR P0, PT, R5, RZ, !P0 ;  /* 0x000000ff0500720c */ /* 0x001fda0004705670 */
[----:B-12---:R-:W-:Y:S05]  /*00a0*/  @P0 BRA `(.L_x_1) ;  /* 0x0000000000200947 */ /* 0x006fea0003800000 */
[----:B------:R-:W-:Y:S02]  /*00b0*/  ULDC.64 UR4, c[0x0][0x198] ;  /* 0x0000660000047ab9 */ /* 0x000fe40000000a00 */
[----:B------:R-:W-:Y:S02]  /*00c0*/  UIADD3 UR6, UP0, UR4, 0xf0, URZ ;  /* 0x000000f004067890 */ /* 0x000fe4000ff1e03f */
[----:B------:R-:W-:Y:S02]  /*00d0*/  UIADD3 UR4, UP1, UR4, 0x1f0, URZ ;  /* 0x000001f004047890 */ /* 0x000fe4000ff3e03f */
[----:B------:R-:W-:Y:S02]  /*00e0*/  UIADD3.X UR7, URZ, UR5, URZ, UP0, !UPT ;  /* 0x000000053f077290 */ /* 0x000fe400087fe43f */
[----:B------:R-:W-:-:S07]  /*00f0*/  UIADD3.X UR5, URZ, UR5, URZ, UP1, !UPT ;  /* 0x000000053f057290 */ /* 0x000fce0008ffe43f */
[----:B------:R0:W-:Y:S02]  /*0100*/  UTMACCTL.PF [UR6] ;  /* 0x00000000060079b9 */ /* 0x0001e40008040000 */
[----:B------:R0:W-:Y:S02]  /*0110*/  UTMACCTL.PF [UR4] ;  /* 0x00000000040079b9 */ /* 0x0001e40008040000 */
[----:B0-----:R-:W-:Y:S01]  /*0120*/  NOP ;  /* 0x0000000000007918 */ /* 0x001fe20000000000 */
.L_x_1:
[----:B------:R-:W-:Y:S05]  /*0130*/  BSYNC B0 ;  /* 0x0000000000007941 */ /* 0x000fea0003800000 */
.L_x_0:
[----:B------:R-:W0:Y:S01]  /*0140*/  SHFL.IDX PT, R8, R2, RZ, 0x1f ;  /* 0x00001fff02087589 */ /* 0x000e2200000e0000 */
[----:B------:R-:W-:-:S04]  /*0150*/  SHF.R.S32.HI R3, RZ, 0x1f, R4 ;  /* 0x0000001fff037819 */ /* 0x000fc80000011404 */
[----:B------:R-:W-:-:S04]  /*0160*/  LEA.HI R3, R3, R4, RZ, 0x7 ;  /* 0x0000000403037211 */ /* 0x000fc800078f38ff */
[----:B------:R-:W-:-:S05]  /*0170*/  LOP3.LUT R3, R3, 0xffffff80, RZ, 0xc0, !PT ;  /* 0xffffff8003037812 */ /* 0x000fca00078ec0ff */
[----:B------:R-:W-:Y:S01]  /*0180*/  IMAD.IADD R3, R4, 0x1, -R3 ;  /* 0x0000000104037824 */ /* 0x000fe200078e0a03 */
[----:B0-----:R-:W-:-:S13]  /*0190*/  ISETP.NE.AND P0, PT, R8, RZ, PT ;  /* 0x000000ff0800720c */ /* 0x001fda0003f05270 */
[----:B------:R-:W-:Y:S05]  /*01a0*/  @P0 BRA `(.L_x_2) ;  /* 0x0000000000b40947 */ /* 0x000fea0003800000 */
[----:B------:R-:W-:Y:S01]  /*01b0*/  ELECT P0, URZ, PT ;  /* 0x00000000003f782f */ /* 0x000fe20003800000 */
[----:B------:R-:W-:-:S12]  /*01c0*/  BSSY B0, `(.L_x_2) ;  /* 0x000002b000007945 */ /* 0x000fd80003800000 */
[----:B------:R-:W-:Y:S05]  /*01d0*/  @!P0 BRA `(.L_x_3) ;  /* 0x0000000000a48947 */ /* 0x000fea0003800000 */
[----:B------:R-:W0:Y:S01]  /*01e0*/  S2UR UR8, SR_CgaCtaId ;  /* 0x00000000000879c3 */ /* 0x000e220000008800 */
[----:B------:R-:W-:Y:S01]  /*01f0*/  UMOV UR4, 0x400 ;  /* 0x0000040000047882 */ /* 0x000fe20000000000 */
[----:B------:R-:W-:Y:S01]  /*0200*/  UMOV UR5, 0x1 ;  /* 0x0000000100057882 */ /* 0x000fe20000000000 */
[----:B------:R-:W-:Y:S02]  /*0210*/  UMOV UR6, 0x8 ;  /* 0x0000000800067882 */ /* 0x000fe40000000000 */
[----:B------:R-:W-:-:S04]  /*0220*/  UIADD3 UR6, -UR6, 0x100000, URZ ;  /* 0x0010000006067890 */ /* 0x000fc8000fffe13f */
[----:B------:R-:W-:Y:S02]  /*0230*/  USHF.L.U32 UR7, UR6, 0xb, URZ ;  /* 0x0000000b06077899 */ /* 0x000fe4000800063f */
[----:B------:R-:W-:Y:S02]  /*0240*/  USHF.L.U32 UR6, UR6, 0x1, URZ ;  /* 0x0000000106067899 */ /* 0x000fe4000800063f */
[----:B0-----:R-:W-:Y:S02]  /*0250*/  ULEA UR8, UR8, UR4, 0x18 ;  /* 0x0000000408087291 */ /* 0x001fe4000f8ec03f */
[----:B------:R-:W-:-:S04]  /*0260*/  UIADD3 UR4, -UR5, 0x100000, URZ ;  /* 0x0010000005047890 */ /* 0x000fc8000fffe13f */
[----:B------:R-:W-:Y:S02]  /*0270*/  USHF.L.U32 UR5, UR4, 0xb, URZ ;  /* 0x0000000b04057899 */ /* 0x000fe4000800063f */
[----:B------:R-:W-:Y:S01]  /*0280*/  USHF.L.U32 UR4, UR4, 0x1, URZ ;  /* 0x0000000104047899 */ /* 0x000fe2000800063f */
[----:B------:R-:W0:Y:S11]  /*0290*/  FENCE.VIEW.ASYNC.S ;  /* 0x00000000000073c6 */ /* 0x000e360000000000 */
[----:B0-----:R0:W1:Y:S01]  /*02a0*/  SYNCS.EXCH.64 URZ, [UR8], UR4 ;  /* 0x00000004083f75b2 */ /* 0x0010620008000100 */
[----:B------:R0:W2:Y:S01]  /*02b0*/  SYNCS.EXCH.64 URZ, [UR8+0x70], UR6 ;  /* 0x00007006083f75b2 */ /* 0x0000a20008000100 */
[----:B------:R0:W3:Y:S01]  /*02c0*/  SYNCS.EXCH.64 URZ, [UR8+0x8], UR4 ;  /* 0x00000804083f75b2 */ /* 0x0000e20008000100 */
[----:B------:R0:W4:Y:S01]  /*02d0*/  SYNCS.EXCH.64 URZ, [UR8+0x78], UR6 ;  /* 0x00007806083f75b2 */ /* 0x0001220008000100 */
[----:B------:R0:W0:Y:S01]  /*02e0*/  SYNCS.EXCH.64 URZ, [UR8+0x10], UR4 ;  /* 0x00001004083f75b2 */ /* 0x0000220008000100 */
        /* <DEDUP_REMOVED lines=23> */
[----:B-1234-:R-:W-:Y:S01]  /*0460*/  NOP ;  /* 0x0000000000007918 */ /* 0x01efe20000000000 */
.L_x_3:
[----:B0-----:R-:W-:Y:S05]  /*0470*/  BSYNC B0 ;  /* 0x0000000000007941 */ /* 0x001fea0003800000 */
.L_x_2:
[----:B------:R-:W0:Y:S01]  /*0480*/  S2UR UR12, SR_CTAID.X ;  /* 0x00000000000c79c3 */ /* 0x000e220000002500 */
[----:B------:R-:W1:Y:S01]  /*0490*/  SHFL.IDX PT, R15, R2, RZ, 0x1f ;  /* 0x00001fff020f7589 */ /* 0x000e6200000e0000 */
[----:B------:R-:W-:Y:S02]  /*04a0*/  SHF.R.S32.HI R0, RZ, 0x1f, R3 ;  /* 0x0000001fff007819 */ /* 0x000fe40000011403 */
[----:B------:R-:W-:Y:S02]  /*04b0*/  ELECT P0, URZ, PT ;  /* 0x00000000003f782f */ /* 0x000fe40003800000 */
[----:B------:R-:W-:Y:S01]  /*04c0*/  SHF.R.S32.HI R11, RZ, 0x1f, R8 ;  /* 0x0000001fff0b7819 */ /* 0x000fe20000011408 */
[----:B------:R0:W2:Y:S01]  /*04d0*/  SHFL.IDX PT, R13, R2, RZ, 0x1f ;  /* 0x00001fff020d7589 */ /* 0x0000a200000e0000 */
[----:B------:R-:W-:Y:S02]  /*04e0*/  LEA.HI R6, R0, R3, RZ, 0x3 ;  /* 0x0000000300067211 */ /* 0x000fe400078f18ff */
[----:B------:R-:W-:-:S02]  /*04f0*/  ELECT P1, URZ, PT ;  /* 0x00000000003f782f */ /* 0x000fc40003820000 */
[----:B------:R-:W-:Y:S01]  /*0500*/  LEA.HI R11, R11, R8, RZ, 0x2 ;  /* 0x000000080b0b7211 */ /* 0x000fe200078f10ff */
[----:B------:R-:W-:Y:S01]  /*0510*/  ULDC UR4, c[0x0][0x150] ;  /* 0x0000540000047ab9 */ /* 0x000fe20000000800 */
[--C-:B------:R-:W-:Y:S01]  /*0520*/  SHF.R.S32.HI R9, RZ, 0x3, R6.reuse ;  /* 0x00000003ff097819 */ /* 0x100fe20000011406 */
[----:B------:R-:W3:Y:S01]  /*0530*/  LDC R14, c[0x0][0x140] ;  /* 0x00005000ff0e7b82 */ /* 0x000ee20000000800 */
[----:B------:R-:W-:Y:S01]  /*0540*/  SHF.R.S32.HI R12, RZ, 0x1f, R6 ;  /* 0x0000001fff0c7819 */ /* 0x000fe20000011406 */
[----:B------:R-:W-:Y:S01]  /*0550*/  UMOV UR11, 0x80 ;  /* 0x00000080000b7882 */ /* 0x000fe20000000000 */
[----:B------:R-:W4:Y:S01]  /*0560*/  S2R R6, SR_CTAID.Y ;  /* 0x0000000000067919 */ /* 0x000f220000002600 */
[----:B------:R-:W-:Y:S01]  /*0570*/  LOP3.LUT R11, R11, 0x3ffffffc, RZ, 0xc0, !PT ;  /* 0x3ffffffc0b0b7812 */ /* 0x000fe200078ec0ff */
[----:B------:R-:W-:Y:S01]  /*0580*/  NOP ;  /* 0x0000000000007918 */ /* 0x000fe20000000000 */
[----:B------:R-:W-:Y:S01]  /*0590*/  LEA.HI R12, R12, R9, RZ, 0x2 ;  /* 0x000000090c0c7211 */ /* 0x000fe200078f10ff */
[----:B------:R-:W-:Y:S01]  /*05a0*/  NOP ;  /* 0x0000000000007918 */ /* 0x000fe20000000000 */
[----:B------:R-:W5:Y:S01]  /*05b0*/  LDC R21, c[0x0][0x148] ;  /* 0x00005200ff157b82 */ /* 0x000f620000000800 */
[----:B------:R-:W-:Y:S01]  /*05c0*/  IMAD.IADD R11, R8, 0x1, -R11 ;  /* 0x00000001080b7824 */ /* 0x000fe200078e0a0b */
[----:B------:R-:W-:Y:S01]  /*05d0*/  LOP3.LUT R12, R12, 0xfffffffc, RZ, 0xc0, !PT ;  /* 0xfffffffc0c0c7812 */ /* 0x000fe200078ec0ff */
[C---:B------:R-:W-:Y:S01]  /*05e0*/  VIADD R35, R10.reuse, 0xffffffff ;  /* 0xffffffff0a237836 */ /* 0x040fe20000000000 */
[----:B------:R-:W-:Y:S01]  /*05f0*/  ISETP.NE.AND P4, PT, R10, RZ, PT ;  /* 0x000000ff0a00720c */ /* 0x000fe20003f85270 */
[----:B------:R-:W-:Y:S01]  /*0600*/  IMAD.MOV.U32 R57, RZ, RZ, 0x1 ;  /* 0x00000001ff397424 */ /* 0x000fe200078e00ff */
[----:B0-----:R-:W-:Y:S01]  /*0610*/  I2FP.F32.U32 R2, UR12 ;  /* 0x0000000c00027c45 */ /* 0x001fe20008201000 */
[----:B------:R-:W-:Y:S01]  /*0620*/  IMAD.IADD R12, R9, 0x1, -R12 ;  /* 0x00000001090c7824 */ /* 0x000fe200078e0a0c */
[----:B-1----:R-:W-:-:S02]  /*0630*/  ISETP.NE.OR P0, PT, R15, RZ, !P0 ;  /* 0x000000ff0f00720c */ /* 0x002fc40004705670 */
[----:B--2---:R-:W-:Y:S01]  /*0640*/  ISETP.NE.OR P1, PT, R13, RZ, !P1 ;  /* 0x000000ff0d00720c */ /* 0x004fe20004f25670 */
[----:B------:R-:W-:Y:S01]  /*0650*/  FMUL R8, R2, UR4 ;  /* 0x0000000402087c20 */ /* 0x000fe20008400000 */
[----:B------:R-:W-:Y:S01]  /*0660*/  IMAD R11, R11, 0x4, R12 ;  /* 0x000000040b0b7824 */ /* 0x000fe200078e020c */
[----:B------:R-:W-:Y:S01]  /*0670*/  ULDC UR4, c[0x0][0x154] ;  /* 0x0000550000047ab9 */ /* 0x000fe20000000800 */
[----:B------:R-:W0:Y:S01]  /*0680*/  LDC R12, c[0x0][0x144] ;  /* 0x00005100ff0c7b82 */ /* 0x000e220000000800 */
[----:B------:R-:W-:Y:S01]  /*0690*/  SHF.R.S32.HI R2, RZ, 0x1f, R5 ;  /* 0x0000001fff027819 */ /* 0x000fe20000011405 */
[C---:B------:R-:W-:Y:S01]  /*06a0*/  IMAD.SHL.U32 R56, R11.reuse, 0x4, RZ ;  /* 0x000000040b387824 */ /* 0x040fe200078e00ff */
[----:B------:R-:W1:Y:S01]  /*06b0*/  F2I.U32.TRUNC.NTZ R8, R8 ;  /* 0x0000000800087305 */ /* 0x000e62000020f000 */
[----:B---3--:R-:W-:Y:S02]  /*06c0*/  ISETP.EQ.U32.AND P2, PT, R14, 0x1, PT ;  /* 0x000000010e00780c */ /* 0x008fe40003f42070 */
[----:B------:R-:W-:Y:S01]  /*06d0*/  LEA.HI R2, R2, R5, RZ, 0x2 ;  /* 0x0000000502027211 */ /* 0x000fe200078f10ff */
[----:B------:R-:W-:Y:S01]  /*06e0*/  VOTEU.ALL UP0, P0 ;  /* 0x00000000003f7886 */ /* 0x000fe20000000000 */
[----:B------:R-:W-:Y:S01]  /*06f0*/  LOP3.LUT R56, R11, 0xc, R56, 0x78, !PT ;  /* 0x0000000c0b387812 */ /* 0x000fe200078e7838 */
[----:B------:R-:W-:Y:S01]  /*0700*/  VOTEU.ALL UP1, P1 ;  /* 0x00000000003f7886 */ /* 0x000fe20000820000 */
[----:B------:R-:W-:Y:S01]  /*0710*/  LOP3.LUT R2, R2, 0xfffffffc, RZ, 0xc0, !PT ;  /* 0xfffffffc02027812 */ /* 0x000fe200078ec0ff */
[----:B------:R-:W-:Y:S01]  /*0720*/  VOTEU.ALL UP2, P1 ;  /* 0x00000000003f7886 */ /* 0x000fe20000840000 */
[----:B------:R-:W2:Y:S01]  /*0730*/  @!UP0 S2UR UR7, SR_CgaCtaId ;  /* 0x00000000000789c3 */ /* 0x000ea20000008800 */
[----:B------:R-:W-:Y:S01]  /*0740*/  SHF.R.S32.HI R9, RZ, 0x1f, R56 ;  /* 0x0000001fff097819 */ /* 0x000fe20000011438 */
[----:B------:R-:W-:Y:S01]  /*0750*/  @!UP0 UMOV UR6, 0x400 ;  /* 0x0000040000068882 */ /* 0x000fe20000000000 */
[----:B----4-:R-:W-:Y:S01]  /*0760*/  I2FP.F32.U32 R11, R6 ;  /* 0x00000006000b7245 */ /* 0x010fe20000201000 */
[----:B------:R-:W-:Y:S01]  /*0770*/  IMAD.IADD R5, R5, 0x1, -R2 ;  /* 0x0000000105057824 */ /* 0x000fe200078e0a02 */
[----:B------:R-:W-:Y:S01]  /*0780*/  LEA.HI R9, R9, R56, RZ, 0x3 ;  /* 0x0000003809097211 */ /* 0x000fe200078f18ff */
[----:B-1----:R-:W-:Y:S01]  /*0790*/  IMAD.MOV R13, RZ, RZ, -R8 ;  /* 0x000000ffff0d7224 */ /* 0x002fe200078e0a08 */
[----:B------:R-:W-:Y:S01]  /*07a0*/  @!UP1 UMOV UR9, 0x400 ;  /* 0x0000040000099882 */ /* 0x000fe20000000000 */
[----:B------:R-:W1:Y:S01]  /*07b0*/  @!UP1 S2UR UR10, SR_CgaCtaId ;  /* 0x00000000000a99c3 */ /* 0x000e620000008800 */
[----:B------:R-:W-:Y:S01]  /*07c0*/  FMUL R8, R11, UR4 ;  /* 0x000000040b087c20 */ /* 0x000fe20008400000 */
[----:B------:R-:W-:Y:S01]  /*07d0*/  LOP3.LUT R11, R9, 0xfffffff8, RZ, 0xc0, !PT ;  /* 0xfffffff8090b7812 */ /* 0x000fe200078ec0ff */
[----:B------:R-:W-:Y:S01]  /*07e0*/  UMOV UR4, 0x20 ;  /* 0x0000002000047882 */ /* 0x000fe20000000000 */
[----:B0-----:R-:W-:Y:S01]  /*07f0*/  IMAD R20, R12, R13, UR12 ;  /* 0x0000000c0c147e24 */ /* 0x001fe2000f8e020d */
[----:B------:R-:W-:-:S04]  /*0800*/  @!UP0 UIADD3 UR4, -UR4, 0x100000, URZ ;  /* 0x0010000004048890 */ /* 0x000fc8000fffe13f */
[----:B------:R-:W-:Y:S02]  /*0810*/  @!UP0 USHF.L.U32 UR5, UR4, 0xb, URZ ;  /* 0x0000000b04058899 */ /* 0x000fe4000800063f */
[----:B------:R-:W-:Y:S01]  /*0820*/  @!UP0 USHF.L.U32 UR4, UR4, 0x1, URZ ;  /* 0x0000000104048899 */ /* 0x000fe2000800063f */
[----:B------:R-:W-:Y:S01]  /*0830*/  ISETP.GE.U32.AND P6, PT, R35, 0x2, PT ;  /* 0x000000022300780c */ /* 0x000fe20003fc6070 */
[----:B------:R-:W0:Y:S01]  /*0840*/  F2I.U32.TRUNC.NTZ R8, R8 ;  /* 0x0000000800087305 */ /* 0x000e22000020f000 */
[----:B------:R-:W-:Y:S01]  /*0850*/  IMAD.IADD R11, R56, 0x1, -R11 ;  /* 0x00000001380b7824 */ /* 0x000fe200078e0a0b */
[----:B------:R-:W-:Y:S01]  /*0860*/  VOTEU.ALL UP3, P1 ;  /* 0x00000000003f7886 */ /* 0x000fe20000860000 */
[----:B------:R-:W-:Y:S01]  /*0870*/  VOTEU.ALL UP4, P1 ;  /* 0x00000000003f7886 */ /* 0x000fe20000880000 */
[----:B------:R-:W-:Y:S01]  /*0880*/  VOTEU.ALL UP5, P1 ;  /* 0x00000000003f7886 */ /* 0x000fe200008a0000 */
[----:B------:R-:W-:Y:S01]  /*0890*/  ISETP.NE.AND P1, PT, R5, 0x3, PT ;  /* 0x000000030500780c */ /* 0x000fe20003f25270 */
[----:B------:R3:W4:Y:S01]  /*08a0*/  SHFL.IDX PT, R14, R7, RZ, 0x1f ;  /* 0x00001fff070e7589 */ /* 0x00072200000e0000 */
[----:B------:R-:W-:Y:S01]  /*08b0*/  ISETP.NE.AND P3, PT, R11, R20, PT ;  /* 0x000000140b00720c */ /* 0x000fe20003f65270 */
[----:B--2---:R-:W-:Y:S01]  /*08c0*/  @!UP0 ULEA UR8, UR7, UR6, 0x18 ;  /* 0x0000000607088291 */ /* 0x004fe2000f8ec03f */
[----:B------:R-:W-:Y:S01]  /*08d0*/  ISETP.EQ.OR P1, PT, R5, RZ, !P1 ;  /* 0x000000ff0500720c */ /* 0x000fe20004f22670 */
[----:B------:R-:W-:-:S04]  /*08e0*/  @!UP1 UIADD3 UR6, -UR11, 0x100000, URZ ;  /* 0x001000000b069890 */ /* 0x000fc8000fffe13f */
[----:B------:R-:W-:Y:S02]  /*08f0*/  @!UP1 USHF.L.U32 UR7, UR6, 0xb, URZ ;  /* 0x0000000b06079899 */ /* 0x000fe4000800063f */
[----:B------:R-:W-:Y:S01]  /*0900*/  @!UP1 USHF.L.U32 UR6, UR6, 0x1, URZ ;  /* 0x0000000106069899 */ /* 0x000fe2000800063f */
[----:B------:R-:W-:Y:S01]  /*0910*/  VOTEU.ALL UP0, P0 ;  /* 0x00000000003f7886 */ /* 0x000fe20000000000 */
[----:B------:R-:W-:Y:S01]  /*0920*/  ISETP.EQ.AND P1, PT, R10, RZ, P1 ;  /* 0x000000ff0a00720c */ /* 0x000fe20000f22270 */
[----:B0-----:R-:W-:Y:S01]  /*0930*/  IMAD.MOV R24, RZ, RZ, -R8 ;  /* 0x000000ffff187224 */ /* 0x001fe200078e0a08 */
[----:B-1----:R-:W-:Y:S02]  /*0940*/  @!UP1 ULEA UR9, UR10, UR9, 0x18 ;  /* 0x000000090a099291 */ /* 0x002fe4000f8ec03f */
[----:B------:R-:W-:Y:S01]  /*0950*/  SEL R16, RZ, 0x1, !P1 ;  /* 0x00000001ff107807 */ /* 0x000fe20004800000 */
[----:B------:R-:W-:Y:S01]  /*0960*/  VOTEU.ALL UP1, P0 ;  /* 0x00000000003f7886 */ /* 0x000fe20000020000 */
[----:B-----5:R-:W-:Y:S01]  /*0970*/  IMAD R2, R21, R24, R6 ;  /* 0x0000001815027224 */ /* 0x020fe200078e0206 */
[----:B------:R-:W-:Y:S01]  /*0980*/  @P3 SHF.R.S32.HI R9, RZ, 0x3, R9 ;  /* 0x00000003ff093819 */ /* 0x000fe20000011409 */
[----:B------:R-:W0:Y:S02]  /*0990*/  FENCE.VIEW.ASYNC.S ;  /* 0x00000000000073c6 */ /* 0x000e240000000000 */
[----:B0-----:R3:W0:Y:S01]  /*09a0*/  @!UP0 SYNCS.EXCH.64 URZ, [UR8+0x110], UR4 ;  /* 0x00011004083f85b2 */ /* 0x0016220008000100 */
[----:B------:R-:W-:-:S02]  /*09b0*/  LOP3.LUT P0, RZ, R3, 0x7, RZ, 0xc0, !PT ;  /* 0x0000000703ff7812 */ /* 0x000fc4000780c0ff */
[----:B------:R-:W-:Y:S02]  /*09c0*/  @P3 ISETP.NE.AND P5, PT, R9, R2, PT ;  /* 0x000000020900320c */ /* 0x000fe40003fa5270 */
[----:B------:R-:W-:Y:S02]  /*09d0*/  ISETP.LT.U32.AND P0, PT, R56, 0x8, !P0 ;  /* 0x000000083800780c */ /* 0x000fe40004701070 */
[----:B------:R-:W-:Y:S02]  /*09e0*/  @P3 SEL R57, RZ, 0x1, P5 ;  /* 0x00000001ff393807 */ /* 0x000fe40002800000 */
[----:B------:R-:W-:Y:S02]  /*09f0*/  SEL R2, RZ, 0x1, !P0 ;  /* 0x00000001ff027807 */ /* 0x000fe40004000000 */
[----:B------:R-:W-:Y:S02]  /*0a00*/  SEL R16, R16, 0x2, P6 ;  /* 0x0000000210107807 */ /* 0x000fe40003000000 */
[----:B------:R-:W-:Y:S01]  /*0a10*/  LOP3.LUT R57, R57, R2, RZ, 0xc0, !PT ;  /* 0x0000000239397212 */ /* 0x000fe200078ec0ff */
[----:B------:R3:W1:Y:S01]  /*0a20*/  @!UP1 SYNCS.EXCH.64 URZ, [UR8+0x118], UR4 ;  /* 0x00011804083f95b2 */ /* 0x0006620008000100 */
[----:B------:R-:W-:Y:S01]  /*0a30*/  NOP ;  /* 0x0000000000007918 */ /* 0x000fe20000000000 */
[----:B------:R3:W2:Y:S01]  /*0a40*/  @!UP2 SYNCS.EXCH.64 URZ, [UR9+0xf0], UR6 ;  /* 0x0000f006093fa5b2 */ /* 0x0006a20008000100 */
[----:B------:R3:W0:Y:S01]  /*0a50*/  @!UP3 SYNCS.EXCH.64 URZ, [UR9+0xf8], UR6 ;  /* 0x0000f806093fb5b2 */ /* 0x0006220008000100 */
[----:B------:R3:W0:Y:S01]  /*0a60*/  @!UP4 SYNCS.EXCH.64 URZ, [UR9+0x100], UR6 ;  /* 0x00010006093fc5b2 */ /* 0x0006220008000100 */
[----:B------:R3:W0:Y:S01]  /*0a70*/  @!UP5 SYNCS.EXCH.64 URZ, [UR9+0x108], UR6 ;  /* 0x00010806093fd5b2 */ /* 0x0006220008000100 */
[----:B------:R-:W-:Y:S01]  /*0a80*/  NOP ;  /* 0x0000000000007918 */ /* 0x000fe20000000000 */
[----:B---34-:R-:W-:Y:S05]  /*0a90*/  @!P2 BRA `(.L_x_4) ;  /* 0x000000000008a947 */ /* 0x018fea0003800000 */
[----:B012---:R-:W-:Y:S01]  /*0aa0*/  UCGABAR_ARV ;  /* 0x00000000000079c7 */ /* 0x007fe20008000000 */
[----:B------:R-:W-:Y:S05]  /*0ab0*/  BRA `(.L_x_5) ;  /* 0x0000000000047947 */ /* 0x000fea0003800000 */
.L_x_4:
[----:B012---:R-:W-:Y:S01]  /*0ac0*/  NOP ;  /* 0x0000000000007918 */ /* 0x007fe20000000000 */
.L_x_5:
[----:B------:R-:W-:Y:S01]  /*0ad0*/  ULDC.64 UR4, c[0x0][0x598] ;  /* 0x0001660000047ab9 */ /* 0x000fe20000000a00 */
[----:B------:R-:W-:Y:S01]  /*0ae0*/  ULDC.64 UR36, c[0x0][0x208] ;  /* 0x0000820000247ab9 */ /* 0x000fe20000000a00 */
[----:B------:R-:W-:-:S04]  /*0af0*/  ISETP.NE.U32.AND P0, PT, RZ, UR4, PT ;  /* 0x00000004ff007c0c */ /* 0x000fc8000bf05070 */
[----:B------:R-:W-:-:S13]  /*0b00*/  ISETP.NE.AND.EX P0, PT, RZ, UR5, PT, P0 ;  /* 0x00000005ff007c0c */ /* 0x000fda000bf05300 */
[----:B------:R-:W-:Y:S05]  /*0b10*/  @!P0 BRA `(.L_x_6) ;  /* 0x00000000001c8947 */ /* 0x000fea0003800000 */
[----:B------:R-:W0:Y:S02]  /*0b20*/  LDC.64 R8, c[0x0][0x598] ;  /* 0x00016600ff087b82 */ /* 0x000e240000000a00 */
[----:B0-----:R-:W2:Y:S02]  /*0b30*/  LDG.E.64 R8, desc[UR36][R8.64] ;  /* 0x0000002408087981 */ /* 0x001ea4000c1e1b00 */
[----:B--2---:R-:W-:-:S04]  /*0b40*/  ISETP.NE.U32.AND P0, PT, R8, RZ, PT ;  /* 0x000000ff0800720c */ /* 0x004fc80003f05070 */
[----:B------:R-:W-:-:S13]  /*0b50*/  ISETP.NE.AND.EX P0, PT, R9, RZ, PT, P0 ;  /* 0x000000ff0900720c */ /* 0x000fda0003f05300 */
[----:B------:R-:W-:Y:S05]  /*0b60*/  @!P0 BRA `(.L_x_6) ;  /* 0x0000000000088947 */ /* 0x000fea0003800000 */
[----:B------:R0:W5:Y:S01]  /*0b70*/  LD.E R58, desc[UR36][R8.64] ;  /* 0x00000024083a7980 */ /* 0x000162000c101900 */
[----:B------:R-:W-:Y:S05]  /*0b80*/  BRA `(.L_x_7) ;  /* 0x0000000000247947 */ /* 0x000fea0003800000 */
.L_x_6:
[----:B------:R-:W-:Y:S02]  /*0b90*/  ULDC.64 UR4, c[0x0][0x588] ;  /* 0x0001620000047ab9 */ /* 0x000fe40000000a00 */
[----:B------:R-:W-:-:S04]  /*0ba0*/  ISETP.NE.U32.AND P0, PT, RZ, UR4, PT ;  /* 0x00000004ff007c0c */ /* 0x000fc8000bf05070 */
[----:B------:R-:W-:-:S13]  /*0bb0*/  ISETP.NE.AND.EX P0, PT, RZ, UR5, PT, P0 ;  /* 0x00000005ff007c0c */ /* 0x000fda000bf05300 */
[----:B------:R-:W-:Y:S05]  /*0bc0*/  @!P0 BRA `(.L_x_8) ;  /* 0x00000000000c8947 */ /* 0x000fea0003800000 */
[----:B------:R-:W0:Y:S02]  /*0bd0*/  LDC.64 R58, c[0x0][0x588] ;  /* 0x00016200ff3a7b82 */ /* 0x000e240000000a00 */
[----:B0-----:R1:W5:Y:S01]  /*0be0*/  LDG.E R58, desc[UR36][R58.64] ;  /* 0x000000243a3a7981 */ /* 0x001362000c1e1900 */
[----:B------:R-:W-:Y:S05]  /*0bf0*/  BRA `(.L_x_7) ;  /* 0x0000000000087947 */ /* 0x000fea0003800000 */
.L_x_8:
[----:B------:R-:W-:Y:S02]  /*0c00*/  ULDC UR4, c[0x0][0x580] ;  /* 0x0001600000047ab9 */ /* 0x000fe40000000800 */
[----:B------:R-:W-:-:S07]  /*0c10*/  IMAD.U32 R58, RZ, RZ, UR4 ;  /* 0x00000004ff3a7e24 */ /* 0x000fce000f8e00ff */
.L_x_7:
[----:B------:R-:W-:Y:S02]  /*0c20*/  ULDC.64 UR4, c[0x0][0x5a0] ;  /* 0x0001680000047ab9 */ /* 0x000fe40000000a00 */
[----:B------:R-:W-:-:S04]  /*0c30*/  ISETP.NE.U32.AND P0, PT, RZ, UR4, PT ;  /* 0x00000004ff007c0c */ /* 0x000fc8000bf05070 */
[----:B------:R-:W-:-:S13]  /*0c40*/  ISETP.NE.AND.EX P0, PT, RZ, UR5, PT, P0 ;  /* 0x00000005ff007c0c */ /* 0x000fda000bf05300 */
[----:B------:R-:W-:Y:S05]  /*0c50*/  @!P0 BRA `(.L_x_9) ;  /* 0x00000000001c8947 */ /* 0x000fea0003800000 */
[----:B0-----:R-:W0:Y:S02]  /*0c60*/  LDC.64 R8, c[0x0][0x5a0] ;  /* 0x00016800ff087b82 */ /* 0x001e240000000a00 */
[----:B0-----:R-:W2:Y:S02]  /*0c70*/  LDG.E.64 R8, desc[UR36][R8.64] ;  /* 0x0000002408087981 */ /* 0x001ea4000c1e1b00 */
[----:B--2---:R-:W-:-:S04]  /*0c80*/  ISETP.NE.U32.AND P0, PT, R8, RZ, PT ;  /* 0x000000ff0800720c */ /* 0x004fc80003f05070 */
[----:B------:R-:W-:-:S13]  /*0c90*/  ISETP.NE.AND.EX P0, PT, R9, RZ, PT, P0 ;  /* 0x000000ff0900720c */ /* 0x000fda0003f05300 */
[----:B------:R-:W-:Y:S05]  /*0ca0*/  @!P0 BRA `(.L_x_9) ;  /* 0x0000000000088947 */ /* 0x000fea0003800000 */
[----:B-1----:R0:W5:Y:S01]  /*0cb0*/  LD.E R59, desc[UR36][R8.64] ;  /* 0x00000024083b7980 */ /* 0x002162000c101900 */
[----:B------:R-:W-:Y:S05]  /*0cc0*/  BRA `(.L_x_10) ;  /* 0x0000000000247947 */ /* 0x000fea0003800000 */
.L_x_9:
[----:B------:R-:W-:Y:S02]  /*0cd0*/  ULDC.64 UR4, c[0x0][0x590] ;  /* 0x0001640000047ab9 */ /* 0x000fe40000000a00 */
[----:B------:R-:W-:-:S04]  /*0ce0*/  ISETP.NE.U32.AND P0, PT, RZ, UR4, PT ;  /* 0x00000004ff007c0c */ /* 0x000fc8000bf05070 */
[----:B------:R-:W-:-:S13]  /*0cf0*/  ISETP.NE.AND.EX P0, PT, RZ, UR5, PT, P0 ;  /* 0x00000005ff007c0c */ /* 0x000fda000bf05300 */
[----:B------:R-:W-:Y:S05]  /*0d00*/  @!P0 BRA `(.L_x_11) ;  /* 0x00000000000c8947 */ /* 0x000fea0003800000 */
[----:B0-----:R-:W1:Y:S02]  /*0d10*/  LDC.64 R8, c[0x0][0x590] ;  /* 0x00016400ff087b82 */ /* 0x001e640000000a00 */
[----:B-1----:R1:W5:Y:S01]  /*0d20*/  LDG.E R59, desc[UR36][R8.64] ;  /* 0x00000024083b7981 */ /* 0x002362000c1e1900 */
[----:B------:R-:W-:Y:S05]  /*0d30*/  BRA `(.L_x_10) ;  /* 0x0000000000087947 */ /* 0x000fea0003800000 */
.L_x_11:
[----:B------:R-:W-:Y:S02]  /*0d40*/  ULDC UR4, c[0x0][0x584] ;  /* 0x0001610000047ab9 */ /* 0x000fe40000000800 */
[----:B-1----:R-:W-:-:S07]  /*0d50*/  IMAD.U32 R59, RZ, RZ, UR4 ;  /* 0x00000004ff3b7e24 */ /* 0x002fce000f8e00ff */
.L_x_10:
[----:B------:R-:W2:Y:S01]  /*0d60*/  LDC R2, c[0x0][0x65c] ;  /* 0x00019700ff027b82 */ /* 0x000ea20000000800 */
[----:B------:R-:W-:Y:S01]  /*0d70*/  ULDC UR6, c[0x0][0x28c] ;  /* 0x0000a30000067ab9 */ /* 0x000fe20000000800 */
[----:B------:R-:W-:Y:S01]  /*0d80*/  ISETP.NE.AND P0, PT, R10, 0x2, PT ;  /* 0x000000020a00780c */ /* 0x000fe20003f05270 */
[----:B------:R-:W-:Y:S01]  /*0d90*/  UIADD3 UR6, UR6, 0x1f, URZ ;  /* 0x0000001f06067890 */ /* 0x000fe2000fffe03f */
[----:B01----:R-:W-:Y:S01]  /*0da0*/  IMAD.U32 R8, RZ, RZ, UR12 ;  /* 0x0000000cff087e24 */ /* 0x003fe2000f8e00ff */
[----:B------:R-:W-:Y:S01]  /*0db0*/  UMOV UR38, URZ ;  /* 0x0000003f00267c82 */ /* 0x000fe20008000000 */
[----:B------:R-:W-:Y:S01]  /*0dc0*/  IMAD.MOV.U32 R9, RZ, RZ, RZ ;  /* 0x000000ffff097224 */ /* 0x000fe200078e00ff */
[----:B------:R-:W-:Y:S01]  /*0dd0*/  USHF.R.S32.HI UR7, URZ, 0x1f, UR6 ;  /* 0x0000001f3f077899 */ /* 0x000fe20008011406 */
[----:B------:R-:W-:Y:S01]  /*0de0*/  UMOV UR39, URZ ;  /* 0x0000003f00277c82 */ /* 0x000fe20008000000 */
[----:B------:R-:W-:Y:S02]  /*0df0*/  ULDC.64 UR8, c[0x0][0x650] ;  /* 0x0001940000087ab9 */ /* 0x000fe40000000a00 */
[----:B------:R-:W-:-:S04]  /*0e00*/  ULEA.HI UR7, UR7, UR6, URZ, 0x5 ;  /* 0x0000000607077291 */ /* 0x000fc8000f8f283f */
[----:B------:R-:W-:Y:S01]  /*0e10*/  USHF.R.S32.HI UR40, URZ, 0x5, UR7 ;  /* 0x000000053f287899 */ /* 0x000fe20008011407 */
[----:B--2---:R-:W-:-:S13]  /*0e20*/  ISETP.NE.AND P1, PT, R2, 0x1, PT ;  /* 0x000000010200780c */ /* 0x004fda0003f25270 */
[----:B------:R-:W0:Y:S01]  /*0e30*/  @P1 LDC R19, c[0x0][0x10] ;  /* 0x00000400ff131b82 */ /* 0x000e220000000800 */
[----:B------:R-:W-:Y:S02]  /*0e40*/  @P1 IMAD.MOV.U32 R7, RZ, RZ, RZ ;  /* 0x000000ffff071224 */ /* 0x000fe400078e00ff */
[----:B------:R-:W-:-:S05]  /*0e50*/  @P1 IMAD.MOV.U32 R17, RZ, RZ, RZ ;  /* 0x000000ffff111224 */ /* 0x000fca00078e00ff */
[----:B------:R-:W1:Y:S01]  /*0e60*/  @!P1 LDC R11, c[0x0][0xc] ;  /* 0x00000300ff0b9b82 */ /* 0x000e620000000800 */
[----:B------:R-:W-:Y:S01]  /*0e70*/  ULDC UR4, c[0x0][0xc] ;  /* 0x0000030000047ab9 */ /* 0x000fe20000000800 */
[----:B------:R-:W-:Y:S02]  /*0e80*/  ULDC UR5, c[0x0][0x10] ;  /* 0x0000040000057ab9 */ /* 0x000fe40000000800 */
[----:B------:R-:W-:-:S04]  /*0e90*/  UIMAD.WIDE.U32 UR4, UR4, UR5, URZ ;  /* 0x00000005040472a5 */ /* 0x000fc8000f8e003f */
[----:B------:R-:W2:Y:S01]  /*0ea0*/  LDC R2, c[0x0][0x14] ;  /* 0x00000500ff027b82 */ /* 0x000ea20000000800 */
[----:B0-----:R-:W-:-:S04]  /*0eb0*/  @P1 IMAD.WIDE.U32 R18, R19, UR12, R6 ;  /* 0x0000000c13121c25 */ /* 0x001fc8000f8e0006 */
[----:B------:R-:W-:Y:S02]  /*0ec0*/  @P1 IMAD.IADD R17, R19, 0x1, R17 ;  /* 0x0000000113111824 */ /* 0x000fe400078e0211 */
[----:B-1----:R-:W-:-:S04]  /*0ed0*/  @!P1 IMAD.WIDE.U32 R8, R6, R11, R8 ;  /* 0x0000000b06089225 */ /* 0x002fc800078e0008 */
[----:B------:R-:W-:Y:S02]  /*0ee0*/  @!P1 IMAD.MOV.U32 R18, RZ, RZ, R8 ;  /* 0x000000ffff129224 */ /* 0x000fe400078e0008 */
[----:B------:R-:W-:Y:S02]  /*0ef0*/  @!P1 IMAD.MOV.U32 R17, RZ, RZ, R9 ;  /* 0x000000ffff119224 */ /* 0x000fe400078e0009 */
[----:B--2---:R-:W-:-:S04]  /*0f00*/  IMAD.WIDE.U32 R12, R2, UR4, RZ ;  /* 0x00000004020c7c25 */ /* 0x004fc8000f8e00ff */
[----:B------:R-:W-:Y:S01]  /*0f10*/  IMAD R23, R2, UR5, RZ ;  /* 0x0000000502177c24 */ /* 0x000fe2000f8e02ff */
[----:B------:R0:W-:Y:S03]  /*0f20*/  STL.64 [R1], R12 ;  /* 0x0000000c01007387 */ /* 0x0001e60000100a00 */
[----:B------:R-:W-:Y:S01]  /*0f30*/  IMAD.IADD R23, R13, 0x1, R23 ;  /* 0x000000010d177824 */ /* 0x000fe200078e0217 */
[----:B------:R-:W-:Y:S06]  /*0f40*/  @P0 BRA `(.L_x_12) ;  /* 0x0000000000240947 */ /* 0x000fec0003800000 */
[----:B------:R-:W-:Y:S01]  /*0f50*/  USHF.R.U32.HI UR4, URZ, 0x1, UR40 ;  /* 0x000000013f047899 */ /* 0x000fe20008011628 */
[----:B------:R-:W-:Y:S01]  /*0f60*/  IADD3 R18, P0, R18, R12, RZ ;  /* 0x0000000c12127210 */ /* 0x000fe20007f1e0ff */
[----:B------:R-:W-:Y:S02]  /*0f70*/  UISETP.GE.U32.AND UP0, UPT, UR40, 0xe, UPT ;  /* 0x0000000e2800788c */ /* 0x000fe4000bf06070 */
[----:B------:R-:W-:Y:S02]  /*0f80*/  UIMAD.WIDE.U32 UR4, UR4, -0x6db6db6d, URZ ;  /* 0x92492493040478a5 */ /* 0x000fe4000f8e003f */
[----:B------:R-:W-:Y:S01]  /*0f90*/  IMAD.X R17, R23, 0x1, R17, P0 ;  /* 0x0000000117117824 */ /* 0x000fe200000e0611 */
[----:B------:R-:W-:Y:S01]  /*0fa0*/  UMOV UR39, URZ ;  /* 0x0000003f00277c82 */ /* 0x000fe20008000000 */
[----:B------:R-:W-:-:S04]  /*0fb0*/  USHF.R.U32.HI UR4, URZ, 0x2, UR5 ;  /* 0x000000023f047899 */ /* 0x000fc80008011605 */
[----:B------:R-:W-:Y:S02]  /*0fc0*/  UIMAD UR38, UR4, -0xe, UR40 ;  /* 0xfffffff2042678a4 */ /* 0x000fe4000f8e0228 */
[----:B------:R-:W-:-:S12]  /*0fd0*/  @UP0 ULOP3.LUT UR39, UR4, 0x1, URZ, 0xc0, !UPT ;  /* 0x0000000104270892 */ /* 0x000fd8000f8ec03f */
.L_x_12:
[----:B------:R-:W-:Y:S01]  /*0fe0*/  ISETP.GE.U32.AND P0, PT, R18, UR8, PT ;  /* 0x0000000812007c0c */ /* 0x000fe2000bf06070 */
[----:B------:R-:W-:Y:S01]  /*0ff0*/  IMAD.MOV.U32 R19, RZ, RZ, -0x1 ;  /* 0xffffffffff137424 */ /* 0x000fe200078e00ff */
[----:B------:R-:W-:Y:S01]  /*1000*/  PRMT R8, RZ, 0x7610, R8 ;  /* 0x00007610ff087816 */ /* 0x000fe20000000008 */
[----:B------:R-:W-:Y:S01]  /*1010*/  IMAD.MOV.U32 R22, RZ, RZ, -0x1 ;  /* 0xffffffffff167424 */ /* 0x000fe200078e00ff */
[----:B------:R-:W-:Y:S01]  /*1020*/  ISETP.GE.U32.AND.EX P0, PT, R17, UR9, PT, P0 ;  /* 0x0000000911007c0c */ /* 0x000fe2000bf06100 */
[----:B------:R-:W-:-:S12]  /*1030*/  IMAD.MOV.U32 R2, RZ, RZ, -0x1 ;  /* 0xffffffffff027424 */ /* 0x000fd800078e00ff */
[----:B------:R-:W-:Y:S05]  /*1040*/  @P0 BRA `(.L_x_13) ;  /* 0x00000004002c0947 */ /* 0x000fea0003800000 */
[----:B------:R-:W1:Y:S01]  /*1050*/  LDC.64 R26, c[0x0][0x628] ;  /* 0x00018a00ff1a7b82 */ /* 0x000e620000000a00 */
[----:B------:R-:W-:Y:S02]  /*1060*/  IMAD.MOV.U32 R8, RZ, RZ, R18 ;  /* 0x000000ffff087224 */ /* 0x000fe400078e0012 */
[----:B------:R-:W-:-:S05]  /*1070*/  IMAD.MOV.U32 R9, RZ, RZ, R17 ;  /* 0x000000ffff097224 */ /* 0x000fca00078e0011 */
[----:B------:R-:W2:Y:S08]  /*1080*/  LDC R2, c[0x0][0x630] ;  /* 0x00018c00ff027b82 */ /* 0x000eb00000000800 */
[----:B------:R-:W3:Y:S01]  /*1090*/  LDC.64 R28, c[0x0][0x620] ;  /* 0x00018800ff1c7b82 */ /* 0x000ee20000000a00 */
[----:B-1----:R-:W-:-:S04]  /*10a0*/  ISETP.NE.U32.AND P0, PT, R26, RZ, PT ;  /* 0x000000ff1a00720c */ /* 0x002fc80003f05070 */
[----:B------:R-:W-:-:S13]  /*10b0*/  ISETP.NE.AND.EX P0, PT, R27, RZ, PT, P0 ;  /* 0x000000ff1b00720c */ /* 0x000fda0003f05300 */
[----:B--23--:R-:W-:Y:S05]  /*10c0*/  @!P0 BRA `(.L_x_14) ;  /* 0x0000000000288947 */ /* 0x00cfea0003800000 */
[----:B0-----:R-:W0:Y:S02]  /*10d0*/  LDC R13, c[0x0][0x634] ;  /* 0x00018d00ff0d7b82 */ /* 0x001e240000000800 */
[----:B0-----:R-:W-:-:S05]  /*10e0*/  IADD3 R13, P0, R18, R13, RZ ;  /* 0x0000000d120d7210 */ /* 0x001fca0007f1e0ff */
[----:B------:R-:W-:-:S04]  /*10f0*/  IMAD.X R15, RZ, RZ, R17, P0 ;  /* 0x000000ffff0f7224 */ /* 0x000fc800000e0611 */
[----:B------:R-:W-:-:S04]  /*1100*/  IMAD.WIDE.U32 R8, R15, R26, RZ ;  /* 0x0000001a0f087225 */ /* 0x000fc800078e00ff */
[----:B------:R-:W-:-:S04]  /*1110*/  IMAD.WIDE.U32 R10, P0, R13, R27, R8 ;  /* 0x0000001b0d0a7225 */ /* 0x000fc80007800008 */
[----:B------:R-:W-:-:S04]  /*1120*/  IMAD.WIDE.U32 R8, R13, R26, RZ ;  /* 0x0000001a0d087225 */ /* 0x000fc800078e00ff */
[----:B------:R-:W-:Y:S01]  /*1130*/  IMAD.X R13, RZ, RZ, RZ, P0 ;  /* 0x000000ffff0d7224 */ /* 0x000fe200000e06ff */
[----:B------:R-:W-:Y:S01]  /*1140*/  IADD3 RZ, P0, R9, R10, RZ ;  /* 0x0000000a09ff7210 */ /* 0x000fe20007f1e0ff */
[----:B------:R-:W-:-:S04]  /*1150*/  IMAD.MOV.U32 R12, RZ, RZ, R11 ;  /* 0x000000ffff0c7224 */ /* 0x000fc800078e000b */
[----:B------:R-:W-:-:S08]  /*1160*/  IMAD.WIDE.U32.X R8, R15, R27, R12, P0 ;  /* 0x0000001b0f087225 */ /* 0x000fd000000e040c */
.L_x_14:
[----:B------:R-:W1:Y:S01]  /*1170*/  LDC.64 R32, c[0x0][0x640] ;  /* 0x00019000ff207b82 */ /* 0x000e620000000a00 */
[-C--:B------:R-:W-:Y:S01]  /*1180*/  SHF.R.U64 R30, R8, R2.reuse, R9 ;  /* 0x00000002081e7219 */ /* 0x080fe20000001209 */
[----:B------:R-:W-:Y:S01]  /*1190*/  IMAD.MOV.U32 R19, RZ, RZ, R17 ;  /* 0x000000ffff137224 */ /* 0x000fe200078e0011 */
[----:B------:R-:W-:Y:S02]  /*11a0*/  SHF.R.U32.HI R2, RZ, R2, R9 ;  /* 0x00000002ff027219 */ /* 0x000fe40000011609 */
[----:B------:R-:W-:-:S03]  /*11b0*/  IADD3 R11, P0, RZ, -R30, RZ ;  /* 0x8000001eff0b7210 */ /* 0x000fc60007f1e0ff */
[----:B------:R-:W2:Y:S02]  /*11c0*/  LDC R10, c[0x0][0x618] ;  /* 0x00018600ff0a7b82 */ /* 0x000ea40000000800 */
[----:B------:R-:W-:-:S04]  /*11d0*/  IMAD.X R9, RZ, RZ, ~R2, P0 ;  /* 0x000000ffff097224 */ /* 0x000fc800000e0e02 */
[-C--:B------:R-:W-:Y:S02]  /*11e0*/  IMAD R2, R9, R28.reuse, RZ ;  /* 0x0000001c09027224 */ /* 0x080fe400078e02ff */
[----:B0-----:R-:W0:Y:S01]  /*11f0*/  LDC R13, c[0x0][0x608] ;  /* 0x00018200ff0d7b82 */ /* 0x001e220000000800 */
[----:B------:R-:W-:-:S04]  /*1200*/  IMAD.WIDE.U32 R8, R11, R28, R18 ;  /* 0x0000001c0b087225 */ /* 0x000fc800078e0012 */
[----:B------:R-:W-:Y:S02]  /*1210*/  IMAD R11, R11, R29, R2 ;  /* 0x0000001d0b0b7224 */ /* 0x000fe400078e0202 */
[----:B------:R-:W-:Y:S01]  /*1220*/  IMAD.MOV.U32 R2, RZ, RZ, -0x1 ;  /* 0xffffffffff027424 */ /* 0x000fe200078e00ff */
[----:B------:R-:W3:Y:S01]  /*1230*/  LDC R31, c[0x0][0x658] ;  /* 0x00019600ff1f7b82 */ /* 0x000ee20000000800 */
[----:B------:R-:W-:Y:S01]  /*1240*/  IMAD.IADD R9, R9, 0x1, R11 ;  /* 0x0000000109097824 */ /* 0x000fe200078e020b */
[----:B-1----:R-:W-:Y:S01]  /*1250*/  ISETP.NE.U32.AND P0, PT, R32, RZ, PT ;  /* 0x000000ff2000720c */ /* 0x002fe20003f05070 */
[----:B------:R-:W-:-:S03]  /*1260*/  IMAD.MOV.U32 R28, RZ, RZ, 0x1 ;  /* 0x00000001ff1c7424 */ /* 0x000fc600078e00ff */
[----:B------:R-:W-:Y:S02]  /*1270*/  ISETP.NE.AND.EX P0, PT, R33, RZ, PT, P0 ;  /* 0x000000ff2100720c */ /* 0x000fe40003f05300 */
[----:B------:R-:W1:Y:S01]  /*1280*/  LDC R27, c[0x0][0x600] ;  /* 0x00018000ff1b7b82 */ /* 0x000e620000000800 */
[-CC-:B--2---:R-:W-:Y:S02]  /*1290*/  SHF.R.U64 R25, R8, R10.reuse, R9.reuse ;  /* 0x0000000a08197219 */ /* 0x184fe40000001209 */
[----:B------:R-:W-:-:S05]  /*12a0*/  SHF.R.U32.HI R8, RZ, R10, R9 ;  /* 0x0000000aff087219 */ /* 0x000fca0000011609 */
[----:B------:R-:W2:Y:S01]  /*12b0*/  LDC R22, c[0x0][0x648] ;  /* 0x00019200ff167b82 */ /* 0x000ea20000000800 */
[-CC-:B0-----:R-:W-:Y:S02]  /*12c0*/  SHF.R.U64 R34, R25, R13.reuse, R8.reuse ;  /* 0x0000000d19227219 */ /* 0x181fe40000001208 */
[----:B------:R-:W-:-:S05]  /*12d0*/  SHF.R.U32.HI R8, RZ, R13, R8 ;  /* 0x0000000dff087219 */ /* 0x000fca0000011608 */
[----:B------:R-:W0:Y:S01]  /*12e0*/  LDC R26, c[0x0][0x638] ;  /* 0x00018e00ff1a7b82 */ /* 0x000e220000000800 */
[-CC-:B---3--:R-:W-:Y:S02]  /*12f0*/  SHF.R.U64 R36, R34, R31.reuse, R8.reuse ;  /* 0x0000001f22247219 */ /* 0x188fe40000001208 */
[-C--:B------:R-:W-:Y:S02]  /*1300*/  SHF.L.U32 R2, R2, R31.reuse, RZ ;  /* 0x0000001f02027219 */ /* 0x080fe400000006ff */
[----:B------:R-:W-:Y:S01]  /*1310*/  SHF.R.U32.HI R9, RZ, R31, R8 ;  /* 0x0000001fff097219 */ /* 0x000fe20000011608 */
[----:B------:R-:W-:Y:S01]  /*1320*/  IMAD.MOV.U32 R8, RZ, RZ, R36 ;  /* 0x000000ffff087224 */ /* 0x000fe200078e0024 */
[----:B------:R-:W-:Y:S01]  /*1330*/  LOP3.LUT R15, RZ, R2, RZ, 0x33, !PT ;  /* 0x00000002ff0f7212 */ /* 0x000fe200078e33ff */
[----:B------:R-:W3:Y:S01]  /*1340*/  LDC R29, c[0x0][0x610] ;  /* 0x00018400ff1d7b82 */ /* 0x000ee20000000800 */
[----:B------:R-:W-:Y:S05]  /*1350*/  @!P0 BRA `(.L_x_15) ;  /* 0x0000000000288947 */ /* 0x000fea0003800000 */
[----:B------:R-:W4:Y:S02]  /*1360*/  LDC R13, c[0x0][0x64c] ;  /* 0x00019300ff0d7b82 */ /* 0x000f240000000800 */
[----:B----4-:R-:W-:-:S05]  /*1370*/  IADD3 R13, P0, R36, R13, RZ ;  /* 0x0000000d240d7210 */ /* 0x010fca0007f1e0ff */
        /* <DEDUP_REMOVED lines=8> */
.L_x_15:
[----:B--2---:R-:W-:Y:S01]  /*1400*/  SHF.R.U64 R7, R8, R22, R9 ;  /* 0x0000001608077219 */ /* 0x004fe20000001209 */
[----:B-1----:R-:W-:Y:S01]  /*1410*/  VIADD R8, R27, 0xffffffff ;  /* 0xffffffff1b087836 */ /* 0x002fe20000000000 */
[----:B------:R-:W-:Y:S01]  /*1420*/  SHF.L.U32 R2, R28, R31, RZ ;  /* 0x0000001f1c027219 */ /* 0x000fe200000006ff */
[----:B------:R-:W-:Y:S01]  /*1430*/  @P1 IMAD R20, R21, R24, R6 ;  /* 0x0000001815141224 */ /* 0x000fe200078e0206 */
[----:B------:R-:W-:Y:S01]  /*1440*/  LOP3.LUT R15, R34, R15, RZ, 0xc0, !PT ;  /* 0x0000000f220f7212 */ /* 0x000fe200078ec0ff */
[----:B------:R-:W-:Y:S01]  /*1450*/  IMAD.MOV R9, RZ, RZ, -R7 ;  /* 0x000000ffff097224 */ /* 0x000fe200078e0a07 */
[----:B------:R-:W-:Y:S01]  /*1460*/  LOP3.LUT R8, R25, R8, RZ, 0xc0, !PT ;  /* 0x0000000819087212 */ /* 0x000fe200078ec0ff */
[----:B------:R-:W-:Y:S02]  /*1470*/  IMAD.MOV.U32 R6, RZ, RZ, 0x1 ;  /* 0x00000001ff067424 */ /* 0x000fe400078e00ff */
[----:B------:R-:W-:Y:S02]  /*1480*/  IMAD R15, R2, R7, R15 ;  /* 0x00000007020f7224 */ /* 0x000fe400078e020f */
[----:B0-----:R-:W-:-:S02]  /*1490*/  IMAD R2, R9, R26, R36 ;  /* 0x0000001a09027224 */ /* 0x001fc400078e0224 */
[----:B---3--:R-:W-:Y:S02]  /*14a0*/  IMAD R19, R15, R29, R20 ;  /* 0x0000001d0f137224 */ /* 0x008fe400078e0214 */
[--C-:B------:R-:W-:Y:S01]  /*14b0*/  IMAD R2, R2, R27, R8.reuse ;  /* 0x0000001b02027224 */ /* 0x100fe200078e0208 */
[----:B------:R-:W-:-:S04]  /*14c0*/  PRMT R8, R6, 0x7610, R8 ;  /* 0x0000761006087816 */ /* 0x000fc80000000008 */
[----:B------:R-:W-:Y:S02]  /*14d0*/  SEL R22, R2, R19, !P1 ;  /* 0x0000001302167207 */ /* 0x000fe40004800000 */
[----:B------:R-:W-:Y:S01]  /*14e0*/  SEL R19, R19, R2, !P1 ;  /* 0x0000000213137207 */ /* 0x000fe20004800000 */
[----:B------:R-:W-:-:S07]  /*14f0*/  IMAD.MOV.U32 R2, RZ, RZ, R30 ;  /* 0x000000ffff027224 */ /* 0x000fce00078e001e */
.L_x_13:
[----:B------:R-:W-:Y:S05]  /*1500*/  @!P2 BRA `(.L_x_16) ;  /* 0x00000000000ca947 */ /* 0x000fea0003800000 */
[----:B------:R-:W-:Y:S01]  /*1510*/  UCGABAR_WAIT ;  /* 0x0000000000007dc7 */ /* 0x000fe20008000000 */
[----:B------:R-:W-:Y:S01]  /*1520*/  CCTL.IVALL ;  /* 0x00000000ff00798f */ /* 0x000fe20002000000 */
[----:B------:R-:W-:Y:S05]  /*1530*/  BRA `(.L_x_17) ;  /* 0x0000000000047947 */ /* 0x000fea0003800000 */
.L_x_16:
[----:B------:R-:W-:Y:S06]  /*1540*/  BAR.SYNC.DEFER_BLOCKING 0x0 ;  /* 0x0000000000007b1d */ /* 0x000fec0000010000 */
.L_x_17:
[----:B------:R-:W-:Y:S05]  /*1550*/  @!P4 BRA `(.L_x_18) ;  /* 0x000000380024c947 */ /* 0x000fea0003800000 */
[----:B------:R-:W-:-:S13]  /*1560*/  ISETP.GT.U32.AND P0, PT, R35, 0x1, PT ;  /* 0x000000012300780c */ /* 0x000fda0003f04070 */
[----:B------:R-:W-:Y:S05]  /*1570*/  @P0 EXIT ;  /* 0x000000000000094d */ /* 0x000fea0003800000 */
.L_x_19:
[----:B------:R-:W-:-:S08]  /*1580*/  NOP ;  /* 0x0000000000007918 */ /* 0x000fd00000000000 */
[----:B------:R-:W1:Y:S02]  /*1590*/  USETMAXREG.TRY_ALLOC.CTAPOOL UP0, 0xe8 ;  /* 0x000000e8000079c8 */ /* 0x000e640008000600 */
[----:B-1----:R-:W-:-:S13]  /*15a0*/  PLOP3.LUT P0, PT, PT, PT, UP0, 0x80, 0x0 ;  /* 0x000000000000781c */ /* 0x002fda0003f0f008 */
[----:B------:R-:W-:Y:S05]  /*15b0*/  @!P0 BRA `(.L_x_19) ;  /* 0xfffffffc00f08947 */ /* 0x000fea000383ffff */
[----:B------:R-:W-:-:S13]  /*15c0*/  LOP3.LUT P0, RZ, R8, 0xff, RZ, 0xc0, !PT ;  /* 0x000000ff08ff7812 */ /* 0x000fda000780c0ff */
[----:B------:R-:W-:Y:S05]  /*15d0*/  @!P0 EXIT ;  /* 0x000000000000894d */ /* 0x000fea0003800000 */
[----:B------:R-:W1:Y:S01]  /*15e0*/  S2UR UR4, SR_CgaCtaId ;  /* 0x00000000000479c3 */ /* 0x000e620000008800 */
[----:B------:R-:W-:Y:S01]  /*15f0*/  VIADD R14, R14, 0xffffffff ;  /* 0xffffffff0e0e7836 */ /* 0x000fe20000000000 */
[CC--:B------:R-:W-:Y:S01]  /*1600*/  LEA.HI R4, R0.reuse, R3.reuse, RZ, 0x2 ;  /* 0x0000000300047211 */ /* 0x0c0fe200078f10ff */
[----:B------:R-:W-:Y:S01]  /*1610*/  UMOV UR41, 0x400 ;  /* 0x0000040000297882 */ /* 0x000fe20000000000 */
[----:B------:R-:W-:Y:S01]  /*1620*/  LEA.HI R0, R0, R3, RZ, 0x5 ;  /* 0x0000000300007211 */ /* 0x000fe200078f28ff */
[----:B------:R-:W-:Y:S01]  /*1630*/  UISETP.LT.AND UP0, UPT, UR40, 0x1, UPT ;  /* 0x000000012800788c */ /* 0x000fe2000bf01270 */
[----:B------:R-:W-:Y:S01]  /*1640*/  R2UR UR42, R14 ;  /* 0x000000000e2a72ca */ /* 0x000fe200000e0000 */
[----:B------:R-:W-:Y:S01]  /*1650*/  ULDC UR6, c[0x0][0x284] ;  /* 0x0000a10000067ab9 */ /* 0x000fe20000000800 */
[--C-:B------:R-:W-:Y:S01]  /*1660*/  SHF.R.S32.HI R60, RZ, 0x2, R4.reuse ;  /* 0x00000002ff3c7819 */ /* 0x100fe20000011404 */
[----:B------:R-:W-:Y:S01]  /*1670*/  USEL UR43, UR40, 0x1, UP0 ;  /* 0x00000001282b7887 */ /* 0x000fe20008000000 */
[----:B------:R-:W-:Y:S01]  /*1680*/  SHF.R.S32.HI R5, RZ, 0x1f, R4 ;  /* 0x0000001fff057819 */ /* 0x000fe20000011404 */
[----:B------:R-:W-:Y:S01]  /*1690*/  USHF.L.U32 UR46, UR40, 0x1, URZ ;  /* 0x00000001282e7899 */ /* 0x000fe2000800063f */
[----:B------:R-:W-:Y:S01]  /*16a0*/  LOP3.LUT R62, R4, 0xfffffffc, RZ, 0xc0, !PT ;  /* 0xfffffffc043e7812 */ /* 0x000fe200078ec0ff */
[----:B------:R-:W-:Y:S01]  /*16b0*/  UIADD3 UR43, -UR43, UR40, URZ ;  /* 0x000000282b2b7290 */ /* 0x000fe2000fffe13f */
[----:B------:R-:W-:-:S02]  /*16c0*/  LEA.HI R5, R5, R60, RZ, 0x3 ;  /* 0x0000003c05057211 */ /* 0x000fc400078f18ff */
[----:B------:R-:W-:Y:S01]  /*16d0*/  ISETP.NE.AND P0, PT, R14, RZ, PT ;  /* 0x000000ff0e00720c */ /* 0x000fe20003f05270 */
[----:B------:R-:W-:Y:S01]  /*16e0*/  IMAD.IADD R62, R3, 0x1, -R62 ;  /* 0x00000001033e7824 */ /* 0x000fe200078e0a3e */
[----:B------:R-:W-:Y:S01]  /*16f0*/  LOP3.LUT R5, R5, 0xfffffff8, RZ, 0xc0, !PT ;  /* 0xfffffff805057812 */ /* 0x000fe200078ec0ff */
[----:B------:R-:W-:Y:S01]  /*1700*/  USHF.L.U32 UR42, UR42, 0x3, URZ ;  /* 0x000000032a2a7899 */ /* 0x000fe2000800063f */
[----:B------:R-:W-:Y:S02]  /*1710*/  LOP3.LUT R72, R16, 0x1, RZ, 0xfc, !PT ;  /* 0x0000000110487812 */ /* 0x000fe400078efcff */
[----:B------:R-:W-:Y:S01]  /*1720*/  SEL R73, RZ, 0x1, P0 ;  /* 0x00000001ff497807 */ /* 0x000fe20000000000 */
[----:B------:R-:W-:Y:S01]  /*1730*/  IMAD.IADD R60, R60, 0x1, -R5 ;  /* 0x000000013c3c7824 */ /* 0x000fe200078e0a05 */
[----:B-1----:R-:W-:Y:S01]  /*1740*/  ULEA UR41, UR4, UR41, 0x18 ;  /* 0x0000002904297291 */ /* 0x002fe2000f8ec03f */
[----:B------:R-:W-:Y:S01]  /*1750*/  SHF.R.S32.HI R5, RZ, 0x5, R0 ;  /* 0x00000005ff057819 */ /* 0x000fe20000011400 */
[----:B------:R-:W-:-:S02]  /*1760*/  IMAD.U32 R64, RZ, RZ, UR42 ;  /* 0x0000002aff407e24 */ /* 0x000fc4000f8e00ff */
[----:B------:R-:W-:Y:S01]  /*1770*/  UIADD3 UR47, UR41, 0xf0, URZ ;  /* 0x000000f0292f7890 */ /* 0x000fe2000fffe03f */
[--C-:B------:R-:W-:Y:S01]  /*1780*/  SHF.R.S32.HI R61, RZ, 0x1f, R60.reuse ;  /* 0x0000001fff3d7819 */ /* 0x100fe2000001143c */
[----:B------:R-:W-:Y:S01]  /*1790*/  UIADD3 UR4, UR41, 0x200, URZ ;  /* 0x0000020029047890 */ /* 0x000fe2000fffe03f */
[C-C-:B------:R-:W-:Y:S01]  /*17a0*/  IMAD R67, R5.reuse, -0x10, -R60.reuse ;  /* 0xfffffff005437824 */ /* 0x140fe200078e0a3c */
[----:B------:R-:W-:Y:S01]  /*17b0*/  UIADD3 UR5, UR41, 0x1c200, URZ ;  /* 0x0001c20029057890 */ /* 0x000fe2000fffe03f */
[C---:B------:R-:W-:Y:S01]  /*17c0*/  LOP3.LUT R66, R64.reuse, 0x8, RZ, 0xc0, !PT ;  /* 0x0000000840427812 */ /* 0x040fe200078ec0ff */
[----:B------:R-:W-:Y:S01]  /*17d0*/  USHF.R.U32.HI UR4, URZ, 0x4, UR4 ;  /* 0x000000043f047899 */ /* 0x000fe20008011604 */
[----:B------:R-:W-:Y:S01]  /*17e0*/  IMAD.U32 R63, RZ, RZ, UR47 ;  /* 0x0000002fff3f7e24 */ /* 0x000fe2000f8e00ff */
[----:B------:R-:W-:Y:S01]  /*17f0*/  USHF.R.U32.HI UR5, URZ, 0x4, UR5 ;  /* 0x000000043f057899 */ /* 0x000fe20008011605 */
[----:B------:R-:W-:Y:S01]  /*1800*/  IMAD.WIDE R60, R5, 0x10, R60 ;  /* 0x00000010053c7825 */ /* 0x000fe200078e023c */
[----:B------:R-:W-:Y:S01]  /*1810*/  ULOP3.LUT UR4, UR4, 0x3fff, URZ, 0xc0, !UPT ;  /* 0x00003fff04047892 */ /* 0x000fe2000f8ec03f */
[----:B------:R-:W-:Y:S01]  /*1820*/  LOP3.LUT R64, R64, 0x8, RZ, 0xc, !PT ;  /* 0x0000000840407812 */ /* 0x000fe200078e0cff */
[----:B------:R-:W-:Y:S01]  /*1830*/  ULOP3.LUT UR5, UR5, 0x3fff, URZ, 0xc0, !UPT ;  /* 0x00003fff05057892 */ /* 0x000fe2000f8ec03f */
[----:B------:R-:W-:Y:S01]  /*1840*/  VIADD R65, R63, UR42 ;  /* 0x0000002a3f417c36 */ /* 0x000fe20008000000 */
[----:B------:R-:W-:Y:S01]  /*1850*/  LOP3.LUT R66, R66, 0x18, RZ, 0x3c, !PT ;  /* 0x0000001842427812 */ /* 0x000fe200078e3cff */
[----:B------:R-:W-:Y:S01]  /*1860*/  VIADD R67, R67, UR6 ;  /* 0x0000000643437c36 */ /* 0x000fe20008000000 */
[----:B------:R-:W-:-:S02]  /*1870*/  ULOP3.LUT UR44, UR4, 0x10000, URZ, 0xfc, !UPT ;  /* 0x00010000042c7892 */ /* 0x000fc4000f8efc3f */
[----:B------:R-:W-:-:S12]  /*1880*/  ULOP3.LUT UR45, UR5, 0x10000, URZ, 0xfc, !UPT ;  /* 0x00010000052d7892 */ /* 0x000fd8000f8efc3f */
.L_x_105:
[----:B------:R-:W-:Y:S01]  /*1890*/  SHF.L.U32 R0, R73, 0x1f, RZ ;  /* 0x0000001f49007819 */ /* 0x000fe200000006ff */
[----:B------:R-:W-:Y:S02]  /*18a0*/  ULDC UR4, c[0x0][0x28c] ;  /* 0x0000a30000047ab9 */ /* 0x000fe40000000800 */
[----:B------:R-:W-:Y:S01]  /*18b0*/  ISETP.LT.AND P1, PT, RZ, UR4, PT ;  /* 0x00000004ff007c0c */ /* 0x000fe2000bf21270 */
[----:B------:R-:W1:Y:S02]  /*18c0*/  SYNCS.PHASECHK.TRANS64.TRYWAIT P0, [R63+UR42], R0 ;  /* 0x000000003f0075a7 */ /* 0x000e64000800016a */
[----:B01-34-:R-:W-:Y:S10]  /*18d0*/  @!P0 BRA `(.L_x_20) ;  /* 0x0000004800c88947 */ /* 0x01bff40003800000 */
.L_x_137:
[----:B------:R-:W-:Y:S05]  /*18e0*/  @P1 BRA `(.L_x_21) ;  /* 0x0000000000401947 */ /* 0x000fea0003800000 */
[----:B-1----:R-:W-:Y:S01]  /*18f0*/  MOV R0, 0x0 ;  /* 0x0000000000007802 */ /* 0x002fe20000000f00 */
[----:B------:R-:W-:Y:S01]  /*1900*/  ULDC.64 UR4, c[0x4][0x68] ;  /* 0x01001a0000047ab9 */ /* 0x000fe20000000a00 */
[----:B------:R-:W-:Y:S01]  /*1910*/  ULDC.64 UR6, c[0x4][0x8] ;  /* 0x0100020000067ab9 */ /* 0x000fe20000000a00 */
[----:B------:R-:W-:Y:S01]  /*1920*/  IMAD.U32 R4, RZ, RZ, UR4 ;  /* 0x00000004ff047e24 */ /* 0x000fe2000f8e00ff */
[----:B------:R1:W2:Y:S01]  /*1930*/  LDC.64 R14, c[0x4][R0] ;  /* 0x01000000000e7b82 */ /* 0x0002a20000000a00 */
[----:B------:R-:W-:Y:S01]  /*1940*/  IMAD.U32 R5, RZ, RZ, UR5 ;  /* 0x00000005ff057e24 */ /* 0x000fe2000f8e00ff */
[----:B------:R-:W-:Y:S01]  /*1950*/  ULDC.64 UR4, c[0x4][0x70] ;  /* 0x01001c0000047ab9 */ /* 0x000fe20000000a00 */
[----:B------:R-:W-:Y:S02]  /*1960*/  IMAD.U32 R10, RZ, RZ, UR6 ;  /* 0x00000006ff0a7e24 */ /* 0x000fe4000f8e00ff */
[----:B------:R-:W-:Y:S02]  /*1970*/  IMAD.U32 R6, RZ, RZ, UR4 ;  /* 0x00000004ff067e24 */ /* 0x000fe4000f8e00ff */
[----:B------:R-:W-:-:S02]  /*1980*/  IMAD.U32 R7, RZ, RZ, UR5 ;  /* 0x00000005ff077e24 */ /* 0x000fc4000f8e00ff */
[----:B------:R-:W-:Y:S02]  /*1990*/  IMAD.U32 R11, RZ, RZ, UR7 ;  /* 0x00000007ff0b7e24 */ /* 0x000fe4000f8e00ff */
[----:B------:R-:W-:Y:S02]  /*19a0*/  IMAD.MOV.U32 R8, RZ, RZ, 0x1e1 ;  /* 0x000001e1ff087424 */ /* 0x000fe400078e00ff */
[----:B0-----:R-:W-:Y:S02]  /*19b0*/  IMAD.MOV.U32 R12, RZ, RZ, 0x1 ;  /* 0x00000001ff0c7424 */ /* 0x001fe400078e00ff */
[----:B-1----:R-:W-:-:S07]  /*19c0*/  IMAD.MOV.U32 R13, RZ, RZ, RZ ;  /* 0x000000ffff0d7224 */ /* 0x002fce00078e00ff */
[----:B------:R-:W-:-:S07]  /*19d0*/  LEPC R20, `(.L_x_21) ;  /* 0x000000001014794e */ /* 0x000fce0000000000 */
[----:B--2--5:R-:W-:Y:S05]  /*19e0*/  CALL.ABS.NOINC R14 ;  /* 0x000000000e007343 */ /* 0x024fea0003c00000 */
.L_x_21:
[----:B------:R-:W-:-:S13]  /*19f0*/  ISETP.NE.AND P0, PT, R72, 0x3, PT ;  /* 0x000000034800780c */ /* 0x000fda0003f05270 */
[----:B------:R-:W-:Y:S05]  /*1a00*/  @!P0 BRA `(.L_x_22) ;  /* 0x0000000000048947 */ /* 0x000fea0003800000 */
[----:B------:R-:W-:Y:S01]  /*1a10*/  BPT.TRAP 0x1 ;  /* 0x000000040000795c */ /* 0x000fe20000300000 */
.L_x_22:
[----:B------:R-:W-:Y:S02]  /*1a20*/  IMAD.U32 R3, RZ, RZ, UR38 ;  /* 0x00000026ff037e24 */ /* 0x000fe4000f8e00ff */
[----:B-1----:R-:W-:-:S03]  /*1a30*/  IMAD.U32 R0, RZ, RZ, UR39 ;  /* 0x00000027ff007e24 */ /* 0x002fc6000f8e00ff */
[----:B------:R-:W-:Y:S02]  /*1a40*/  LEA R3, R3, UR41, 0x3 ;  /* 0x0000002903037c11 */ /* 0x000fe4000f8e18ff */
[----:B------:R-:W-:-:S04]  /*1a50*/  SHF.L.U32 R0, R0, 0x1f, RZ ;  /* 0x0000001f00007819 */ /* 0x000fc800000006ff */
[----:B------:R1:W2:Y:S01]  /*1a60*/  SYNCS.PHASECHK.TRANS64.TRYWAIT P1, [R3+URZ], R0 ;  /* 0x00000000030075a7 */ /* 0x0002a2000802017f */
[----:B------:R-:W-:Y:S05]  /*1a70*/  @!P0 BRA `(.L_x_23) ;  /* 0x0000000000048947 */ /* 0x000fea0003800000 */
[----:B------:R-:W-:Y:S01]  /*1a80*/  BPT.TRAP 0x1 ;  /* 0x000000040000795c */ /* 0x000fe20000300000 */
.L_x_23:
[----:B--2---:R-:W-:Y:S05]  /*1a90*/  @P1 BRA `(.L_x_24) ;  /* 0x0000000000081947 */ /* 0x004fea0003800000 */
[----:B------:R-:W2:Y:S02]  /*1aa0*/  SYNCS.PHASECHK.TRANS64.TRYWAIT P1, [R3+URZ], R0 ;  /* 0x00000000030075a7 */ /* 0x000ea4000802017f */
[----:B--2---:R-:W-:Y:S05]  /*1ab0*/  @!P1 BRA `(.L_x_25) ;  /* 0x0000004800649947 */ /* 0x004fea0003800000 */
.L_x_24:
[----:B------:R-:W-:Y:S05]  /*1ac0*/  WARPSYNC.ALL ;  /* 0x0000000000007948 */ /* 0x000fea0003800000 */
[----:B------:R-:W-:Y:S01]  /*1ad0*/  ULEA UR8, UR38, UR44, 0x9 ;  /* 0x0000002c26087291 */ /* 0x000fe2000f8e483f */
[----:B------:R-:W-:Y:S01]  /*1ae0*/  WARPGROUP.ARRIVE ;  /* 0x00000000000079c5 */ /* 0x000fe20000000000 */
[----:B------:R-:W-:Y:S01]  /*1af0*/  ULEA UR9, UR38, UR45, 0x9 ;  /* 0x0000002d26097291 */ /* 0x000fe2000f8e483f */
[----:B-12---:R-:W-:Y:S01]  /*1b00*/  IMAD.U32 R0, RZ, RZ, UR43 ;  /* 0x0000002bff007e24 */ /* 0x006fe2000f8e00ff */
[----:B------:R-:W-:Y:S01]  /*1b10*/  UMOV UR5, 0x40000040 ;  /* 0x4000004000057882 */ /* 0x000fe20000000000 */
[----:B------:R-:W-:-:S02]  /*1b20*/  UMOV UR7, 0x40000040 ;  /* 0x4000004000077882 */ /* 0x000fc40000000000 */
[----:B------:R-:W-:Y:S01]  /*1b30*/  UMOV UR4, UR8 ;  /* 0x0000000800047c82 */ /* 0x000fe20008000000 */
[----:B------:R-:W-:Y:S01]  /*1b40*/  ISETP.GE.AND P1, PT, R0, 0x1, PT ;  /* 0x000000010000780c */ /* 0x000fe20003f26270 */
[----:B------:R-:W-:Y:S02]  /*1b50*/  UMOV UR6, UR9 ;  /* 0x0000000900067c82 */ /* 0x000fe40008000000 */
[----:B------:R-:W-:Y:S01]  /*1b60*/  HGMMA.64x64x8.F32.TF32 R24, gdesc[UR4], RZ, !UPT, gsb0 ;  /* 0x04e00000041879f0 */ /* 0x000fe2000c0028ff */
[----:B------:R-:W-:Y:S02]  /*1b70*/  UIADD3 UR4, UR8, 0x2, URZ ;  /* 0x0000000208047890 */ /* 0x000fe4000fffe03f */
[----:B------:R-:W-:Y:S01]  /*1b80*/  UIADD3 UR6, UR9, 0x2, URZ ;  /* 0x0000000209067890 */ /* 0x000fe2000fffe03f */
[----:B------:R-:W-:Y:S01]  /*1b90*/  UMOV UR5, 0x40000040 ;  /* 0x4000004000057882 */ /* 0x000fe20000000000 */
[----:B------:R-:W-:Y:S01]  /*1ba0*/  UMOV UR7, 0x40000040 ;  /* 0x4000004000077882 */ /* 0x000fe20000000000 */
[----:B------:R-:W-:-:S02]  /*1bb0*/  WARPGROUP.DEPBAR.LE gsb0, 0x0 ;  /* 0x00008000000079c5 */ /* 0x000fc40000010000 */
[----:B------:R-:W-:-:S06]  /*1bc0*/  WARPGROUP.ARRIVE ;  /* 0x00000000000079c5 */ /* 0x000fcc0000000000 */
[----:B------:R-:W-:Y:S01]  /*1bd0*/  HGMMA.64x64x8.F32.TF32 R24, gdesc[UR4], R24, gsb0 ;  /* 0x04e00000041879f0 */ /* 0x000fe20008002818 */
[----:B------:R-:W-:Y:S02]  /*1be0*/  UIADD3 UR4, UR8, 0x4, URZ ;  /* 0x0000000408047890 */ /* 0x000fe4000fffe03f */
[----:B------:R-:W-:Y:S01]  /*1bf0*/  UIADD3 UR6, UR9, 0x4, URZ ;  /* 0x0000000409067890 */ /* 0x000fe2000fffe03f */
[----:B------:R-:W-:Y:S01]  /*1c00*/  UMOV UR5, 0x40000040 ;  /* 0x4000004000057882 */ /* 0x000fe20000000000 */
[----:B------:R-:W-:Y:S01]  /*1c10*/  UMOV UR7, 0x40000040 ;  /* 0x4000004000077882 */ /* 0x000fe20000000000 */
[----:B------:R-:W-:Y:S02]  /*1c20*/  WARPGROUP.DEPBAR.LE gsb0, 0x0 ;  /* 0x00008000000079c5 */ /* 0x000fe40000010000 */
        /* <DEDUP_REMOVED lines=8> */
[----:B------:R-:W-:Y:S03]  /*1cb0*/  HGMMA.64x64x8.F32.TF32 R24, gdesc[UR4], R24, gsb0 ;  /* 0x04e00000041879f0 */ /* 0x000fe60008002818 */
[----:B------:R-:W-:Y:S02]  /*1cc0*/  WARPGROUP.DEPBAR.LE gsb0, 0x0 ;  /* 0x00008000000079c5 */ /* 0x000fe40000010000 */
[----:B------:R-:W-:Y:S05]  /*1cd0*/  @!P1 BRA `(.L_x_26) ;  /* 0x0000000400149947 */ /* 0x000fea0003800000 */
[----:B------:R-:W-:Y:S01]  /*1ce0*/  UIADD3 UR4, UR38, 0x1, URZ ;  /* 0x0000000126047890 */ /* 0x000fe2000fffe03f */
[----:B------:R-:W-:Y:S02]  /*1cf0*/  IMAD.U32 R0, RZ, RZ, UR43 ;  /* 0x0000002bff007e24 */ /* 0x000fe4000f8e00ff */
[----:B------:R-:W-:Y:S01]  /*1d00*/  IMAD.U32 R3, RZ, RZ, UR38 ;  /* 0x00000026ff037e24 */ /* 0x000fe2000f8e00ff */
[----:B------:R-:W-:-:S04]  /*1d10*/  UISETP.NE.AND UP0, UPT, UR4, 0xe, UPT ;  /* 0x0000000e0400788c */ /* 0x000fc8000bf05270 */
[----:B------:R-:W-:Y:S02]  /*1d20*/  USEL UR5, URZ, 0x1, UP0 ;  /* 0x000000013f057887 */ /* 0x000fe40008000000 */
[----:B------:R-:W-:Y:S02]  /*1d30*/  USEL UR8, UR4, URZ, UP0 ;  /* 0x0000003f04087287 */ /* 0x000fe40008000000 */
[----:B------:R-:W-:-:S06]  /*1d40*/  ULOP3.LUT UR5, UR39, UR5, URZ, 0x3c, !UPT ;  /* 0x0000000527057292 */ /* 0x000fcc000f8e3c3f */
[----:B------:R-:W-:-:S07]  /*1d50*/  IMAD.U32 R6, RZ, RZ, UR5 ;  /* 0x00000005ff067e24 */ /* 0x000fce000f8e00ff */
.L_x_33:
[----:B------:R-:W-:Y:S05]  /*1d60*/  @!P0 BRA `(.L_x_27) ;  /* 0x0000000000048947 */ /* 0x000fea0003800000 */
[----:B------:R-:W-:Y:S01]  /*1d70*/  BPT.TRAP 0x1 ;  /* 0x000000040000795c */ /* 0x000fe20000300000 */
.L_x_27:
[----:B------:R-:W-:Y:S01]  /*1d80*/  ULEA UR4, UR8, UR41, 0x3 ;  /* 0x0000002908047291 */ /* 0x000fe2000f8e183f */
[----:B------:R-:W-:-:S08]  /*1d90*/  SHF.L.U32 R4, R6, 0x1f, RZ ;  /* 0x0000001f06047819 */ /* 0x000fd000000006ff */
[----:B------:R1:W2:Y:S01]  /*1da0*/  SYNCS.PHASECHK.TRANS64.TRYWAIT P1, [UR4], R4 ;  /* 0x00000004ff0075a7 */ /* 0x0002a20008020144 */
[----:B------:R-:W-:Y:S05]  /*1db0*/  @!P0 BRA `(.L_x_28) ;  /* 0x0000000000048947 */ /* 0x000fea0003800000 */
[----:B------:R-:W-:Y:S01]  /*1dc0*/  BPT.TRAP 0x1 ;  /* 0x000000040000795c */ /* 0x000fe20000300000 */
.L_x_28:
[----:B--2---:R-:W-:Y:S05]  /*1dd0*/  @P1 BRA `(.L_x_29) ;  /* 0x0000000000081947 */ /* 0x004fea0003800000 */
[----:B------:R-:W2:Y:S02]  /*1de0*/  SYNCS.PHASECHK.TRANS64.TRYWAIT P1, [UR4], R4 ;  /* 0x00000004ff0075a7 */ /* 0x000ea40008020144 */
[----:B--2---:R-:W-:Y:S05]  /*1df0*/  @!P1 BRA `(.L_x_30) ;  /* 0x0000004400a89947 */ /* 0x004fea0003800000 */
.L_x_29:
[----:B------:R-:W-:Y:S01]  /*1e00*/  ULEA UR9, UR8, UR44, 0x9 ;  /* 0x0000002c08097291 */ /* 0x000fe2000f8e483f */
[----:B------:R-:W-:Y:S01]  /*1e10*/  WARPGROUP.ARRIVE ;  /* 0x00000000000079c5 */ /* 0x000fe20000000000 */
[----:B------:R-:W-:Y:S01]  /*1e20*/  ULEA UR10, UR8, UR45, 0x9 ;  /* 0x0000002d080a7291 */ /* 0x000fe2000f8e483f */
[----:B------:R-:W-:Y:S01]  /*1e30*/  UMOV UR5, 0x40000040 ;  /* 0x4000004000057882 */ /* 0x000fe20000000000 */
[----:B------:R-:W-:-:S03]  /*1e40*/  UMOV UR7, 0x40000040 ;  /* 0x4000004000077882 */ /* 0x000fc60000000000 */
[----:B------:R-:W-:Y:S02]  /*1e50*/  UMOV UR4, UR9 ;  /* 0x0000000900047c82 */ /* 0x000fe40008000000 */
[----:B------:R-:W-:Y:S02]  /*1e60*/  UMOV UR6, UR10 ;  /* 0x0000000a00067c82 */ /* 0x000fe40008000000 */
[----:B------:R-:W-:Y:S01]  /*1e70*/  HGMMA.64x64x8.F32.TF32 R24, gdesc[UR4], R24, gsb0 ;  /* 0x04e00000041879f0 */ /* 0x000fe20008002818 */
        /* <DEDUP_REMOVED lines=23> */
[----:B------:R-:W-:Y:S01]  /*1ff0*/  BPT.TRAP 0x1 ;  /* 0x000000040000795c */ /* 0x000fe20000300000 */
.L_x_31:
[----:B------:R-:W-:-:S13]  /*2000*/  ISETP.NE.AND P1, PT, R57, RZ, PT ;  /* 0x000000ff3900720c */ /* 0x000fda0003f25270 */
[----:B-12---:R-:W-:-:S05]  /*2010*/  @P1 LEA R4, R3, UR41, 0x3 ;  /* 0x0000002903041c11 */ /* 0x006fca000f8e18ff */
[----:B------:R-:W-:-:S05]  /*2020*/  @P1 VIADD R5, R4, 0x70 ;  /* 0x0000007004051836 */ /* 0x000fca0000000000 */
[----:B------:R-:W-:-:S04]  /*2030*/  @P1 PRMT R5, R56, 0x654, R5 ;  /* 0x0000065438051816 */ /* 0x000fc80000000005 */
[----:B------:R1:W-:Y:S01]  /*2040*/  @P1 SYNCS.ARRIVE.TRANS64.RED.A1T0 RZ, [R5+URZ], RZ ;  /* 0x000000ff05ff19a7 */ /* 0x0003e2000810043f */
[----:B------:R-:W-:-:S13]  /*2050*/  ISETP.GT.U32.AND P1, PT, R16, 0x1, PT ;  /* 0x000000011000780c */ /* 0x000fda0003f24070 */
[----:B-1----:R-:W-:Y:S05]  /*2060*/  @P1 BRA `(.L_x_32) ;  /* 0x0000000000041947 */ /* 0x002fea0003800000 */
[----:B------:R-:W-:Y:S01]  /*2070*/  BPT.TRAP 0x1 ;  /* 0x000000040000795c */ /* 0x000fe20000300000 */
.L_x_32:
[----:B------:R-:W-:Y:S01]  /*2080*/  UIADD3 UR8, UR8, 0x1, URZ ;  /* 0x0000000108087890 */ /* 0x000fe2000fffe03f */
[C---:B------:R-:W-:Y:S01]  /*2090*/  ISETP.GT.AND P2, PT, R0.reuse, 0x1, PT ;  /* 0x000000010000780c */ /* 0x040fe20003f44270 */
[----:B------:R-:W-:Y:S02]  /*20a0*/  VIADD R3, R3, 0x1 ;  /* 0x0000000103037836 */ /* 0x000fe40000000000 */
[----:B------:R-:W-:Y:S01]  /*20b0*/  UISETP.NE.AND UP0, UPT, UR8, 0xe, UPT ;  /* 0x0000000e0800788c */ /* 0x000fe2000bf05270 */
[----:B------:R-:W-:Y:S02]  /*20c0*/  VIADD R0, R0, 0xffffffff ;  /* 0xffffffff00007836 */ /* 0x000fe40000000000 */
[C---:B------:R-:W-:Y:S01]  /*20d0*/  ISETP.NE.AND P1, PT, R3.reuse, 0xe, PT ;  /* 0x0000000e0300780c */ /* 0x040fe20003f25270 */
[----:B------:R-:W-:Y:S02]  /*20e0*/  USEL UR4, URZ, 0x1, UP0 ;  /* 0x000000013f047887 */ /* 0x000fe40008000000 */
[----:B------:R-:W-:Y:S01]  /*20f0*/  USEL UR8, UR8, URZ, UP0 ;  /* 0x0000003f08087287 */ /* 0x000fe20008000000 */
[----:B------:R-:W-:-:S03]  /*2100*/  SEL R3, R3, RZ, P1 ;  /* 0x000000ff03037207 */ /* 0x000fc60000800000 */
[----:B------:R-:W-:Y:S01]  /*2110*/  LOP3.LUT R6, R6, UR4, RZ, 0x3c, !PT ;  /* 0x0000000406067c12 */ /* 0x000fe2000f8e3cff */
[----:B------:R-:W-:Y:S07]  /*2120*/  @P2 BRA `(.L_x_33) ;  /* 0xfffffffc000c2947 */ /* 0x000fee000383ffff */
.L_x_26:
[----:B------:R-:W1:Y:S01]  /*2130*/  LDC R0, c[0x0][0x28c] ;  /* 0x0000a300ff007b82 */ /* 0x000e620000000800 */
[----:B------:R2:W-:Y:S01]  /*2140*/  SYNCS.ARRIVE.TRANS64.A1T0 RZ, [R64+UR47], RZ ;  /* 0x000000ff40ff79a7 */ /* 0x0005e2000810002f */
[----:B-1----:R-:W-:-:S13]  /*2150*/  ISETP.GE.AND P1, PT, R0, 0x1, PT ;  /* 0x000000010000780c */ /* 0x002fda0003f26270 */
[----:B--2---:R-:W-:Y:S05]  /*2160*/  @!P1 BRA `(.L_x_34) ;  /* 0x00000000004c9947 */ /* 0x004fea0003800000 */
[----:B------:R-:W-:Y:S05]  /*2170*/  @!P0 BRA `(.L_x_35) ;  /* 0x0000000000048947 */ /* 0x000fea0003800000 */
[----:B------:R-:W-:Y:S01]  /*2180*/  BPT.TRAP 0x1 ;  /* 0x000000040000795c */ /* 0x000fe20000300000 */
.L_x_35:
[----:B------:R-:W-:Y:S01]  /*2190*/  ISETP.NE.AND P0, PT, R57, RZ, PT ;  /* 0x000000ff3900720c */ /* 0x000fe20003f05270 */
[----:B------:R-:W-:Y:S01]  /*21a0*/  BSSY B0, `(.L_x_36) ;  /* 0x000000d000007945 */ /* 0x000fe20003800000 */
[----:B------:R-:W-:-:S11]  /*21b0*/  ISETP.GT.U32.AND P1, PT, R16, 0x1, PT ;  /* 0x000000011000780c */ /* 0x000fd60003f24070 */
[----:B------:R-:W-:Y:S05]  /*21c0*/  @!P0 BRA `(.L_x_37) ;  /* 0x0000000000288947 */ /* 0x000fea0003800000 */
[----:B------:R-:W-:-:S04]  /*21d0*/  UIADD3 UR6, UR43, UR38, URZ ;  /* 0x000000262b067290 */ /* 0x000fc8000fffe03f */
[----:B------:R-:W-:-:S04]  /*21e0*/  USHF.R.U32.HI UR4, URZ, 0x1, UR6 ;  /* 0x000000013f047899 */ /* 0x000fc80008011606 */
[----:B------:R-:W-:-:S04]  /*21f0*/  UIMAD.WIDE.U32 UR4, UR4, -0x6db6db6d, URZ ;  /* 0x92492493040478a5 */ /* 0x000fc8000f8e003f */
[----:B------:R-:W-:-:S04]  /*2200*/  USHF.R.U32.HI UR4, URZ, 0x2, UR5 ;  /* 0x000000023f047899 */ /* 0x000fc80008011605 */
[----:B------:R-:W-:-:S04]  /*2210*/  UIMAD UR6, UR4, -0xe, UR6 ;  /* 0xfffffff2040678a4 */ /* 0x000fc8000f8e0206 */
[----:B------:R-:W-:-:S04]  /*2220*/  ULEA UR6, UR6, UR41, 0x3 ;  /* 0x0000002906067291 */ /* 0x000fc8000f8e183f */
[----:B------:R-:W-:-:S06]  /*2230*/  UIADD3 UR6, UR6, 0x70, URZ ;  /* 0x0000007006067890 */ /* 0x000fcc000fffe03f */
[----:B------:R-:W-:-:S05]  /*2240*/  IMAD.U32 R3, RZ, RZ, UR6 ;  /* 0x00000006ff037e24 */ /* 0x000fca000f8e00ff */
[----:B------:R-:W-:-:S04]  /*2250*/  PRMT R0, R56, 0x654, R3 ;  /* 0x0000065438007816 */ /* 0x000fc80000000003 */
[----:B------:R1:W-:Y:S03]  /*2260*/  SYNCS.ARRIVE.TRANS64.RED.A1T0 RZ, [R0+URZ], RZ ;  /* 0x000000ff00ff79a7 */ /* 0x0003e6000810043f */
.L_x_37:
[----:B------:R-:W-:Y:S05]  /*2270*/  BSYNC B0 ;  /* 0x0000000000007941 */ /* 0x000fea0003800000 */
.L_x_36:
[----:B------:R-:W-:Y:S05]  /*2280*/  @P1 BRA `(.L_x_34) ;  /* 0x0000000000041947 */ /* 0x000fea0003800000 */
[----:B------:R-:W-:Y:S01]  /*2290*/  BPT.TRAP 0x1 ;  /* 0x000000040000795c */ /* 0x000fe20000300000 */
.L_x_34:
[----:B-1----:R-:W-:Y:S01]  /*22a0*/  SHF.L.U32 R0, R73, 0x1f, RZ ;  /* 0x0000001f49007819 */ /* 0x002fe200000006ff */
[----:B------:R-:W-:Y:S01]  /*22b0*/  UIADD3 UR38, UR46, UR38, URZ ;  /* 0x000000262e267290 */ /* 0x000fe2000fffe03f */
[----:B------:R-:W1:Y:S01]  /*22c0*/  LDC R7, c[0x0][0x288] ;  /* 0x0000a200ff077b82 */ /* 0x000e620000000800 */
[----:B------:R-:W-:Y:S01]  /*22d0*/  UISETP.GE.U32.AND UP1, UPT, UR46, 0xe, UPT ;  /* 0x0000000e2e00788c */ /* 0x000fe2000bf26070 */
[----:B------:R-:W-:Y:S01]  /*22e0*/  IMAD.SHL.U32 R8, R62, 0x2, RZ ;  /* 0x000000023e087824 */ /* 0x000fe200078e00ff */
[----:B------:R-:W-:Y:S02]  /*22f0*/  UISETP.GT.U32.AND UP0, UPT, UR38, 0xd, UPT ;  /* 0x0000000d2600788c */ /* 0x000fe4000bf04070 */
[----:B------:R-:W-:Y:S02]  /*2300*/  USHF.R.U32.HI UR4, URZ, 0x1, UR38 ;  /* 0x000000013f047899 */ /* 0x000fe40008011626 */
[----:B------:R-:W-:Y:S01]  /*2310*/  UISETP.LT.U32.AND UP0, UPT, UR46, 0xe, UP0 ;  /* 0x0000000e2e00788c */ /* 0x000fe20008701070 */
[----:B------:R-:W2:Y:S01]  /*2320*/  SYNCS.PHASECHK.TRANS64.TRYWAIT P0, [R63+UR42+0x10], R0 ;  /* 0x000010003f0075a7 */ /* 0x000ea2000800016a */
[----:B------:R-:W-:Y:S01]  /*2330*/  UIMAD.WIDE.U32 UR4, UR4, -0x6db6db6d, URZ ;  /* 0x92492493040478a5 */ /* 0x000fe2000f8e003f */
[----:B------:R-:W-:Y:S01]  /*2340*/  SHF.R.S32.HI R9, RZ, 0x1f, R8 ;  /* 0x0000001fff097819 */ /* 0x000fe20000011408 */
[----:B------:R-:W-:-:S02]  /*2350*/  USEL UR6, URZ, 0x1, !UP0 ;  /* 0x000000013f067887 */ /* 0x000fc4000c000000 */
[----:B------:R-:W-:Y:S02]  /*2360*/  USHF.R.U32.HI UR4, URZ, 0x2, UR5 ;  /* 0x000000023f047899 */ /* 0x000fe40008011605 */
[----:B------:R-:W-:Y:S02]  /*2370*/  ULOP3.LUT UR39, UR39, UR6, URZ, 0x3c, !UPT ;  /* 0x0000000627277292 */ /* 0x000fe4000f8e3c3f */
[----:B------:R-:W-:Y:S02]  /*2380*/  UIMAD UR38, UR4, -0xe, UR38 ;  /* 0xfffffff2042678a4 */ /* 0x000fe4000f8e0226 */
[----:B------:R-:W-:Y:S01]  /*2390*/  @UP1 ULOP3.LUT UR39, UR39, 0x1, UR4, 0x78, !UPT ;  /* 0x0000000127271892 */ /* 0x000fe2000f8e7804 */
[----:B-12---:R-:W-:Y:S11]  /*23a0*/  @!P0 BRA `(.L_x_38) ;  /* 0x0000004000548947 */ /* 0x006ff60003800000 */
.L_x_138:
[----:B-1----:R-:W-:Y:S01]  /*23b0*/  IMAD.SHL.U32 R0, R19, 0x40, RZ ;  /* 0x0000004013007824 */ /* 0x002fe200078e00ff */
[----:B------:R-:W-:Y:S01]  /*23c0*/  ULDC UR6, c[0x0][0x284] ;  /* 0x0000a10000067ab9 */ /* 0x000fe20000000800 */
[----:B------:R-:W-:Y:S01]  /*23d0*/  IMAD.SHL.U32 R14, R22, 0x40, RZ ;  /* 0x00000040160e7824 */ /* 0x000fe200078e00ff */
[----:B------:R-:W-:Y:S01]  /*23e0*/  SHF.R.S32.HI R11, RZ, 0x1f, R2 ;  /* 0x0000001fff0b7819 */ /* 0x000fe20000011402 */
[----:B------:R-:W-:Y:S01]  /*23f0*/  ULDC.64 UR4, c[0x0][0x5d0] ;  /* 0x0001740000047ab9 */ /* 0x000fe20000000a00 */
[----:B------:R-:W-:Y:S01]  /*2400*/  ISETP.GE.AND P0, PT, R0, UR6, PT ;  /* 0x0000000600007c0c */ /* 0x000fe2000bf06270 */
[----:B------:R-:W-:Y:S01]  /*2410*/  IMAD.WIDE.U32 R4, R2, UR4, R8 ;  /* 0x0000000402047c25 */ /* 0x000fe2000f8e0008 */
[----:B------:R-:W-:Y:S02]  /*2420*/  SHF.R.S32.HI R15, RZ, 0x1f, R14 ;  /* 0x0000001fff0f7819 */ /* 0x000fe4000001140e */
[C---:B------:R-:W-:Y:S01]  /*2430*/  ISETP.GE.OR P0, PT, R14.reuse, R7, P0 ;  /* 0x000000070e00720c */ /* 0x040fe20000706670 */
[----:B------:R-:W-:Y:S01]  /*2440*/  IMAD R3, R11, UR4, RZ ;  /* 0x000000040b037c24 */ /* 0x000fe2000f8e02ff */
[----:B------:R-:W-:-:S03]  /*2450*/  IADD3 R4, P1, R14, R4, RZ ;  /* 0x000000040e047210 */ /* 0x000fc60007f3e0ff */
[----:B------:R-:W-:-:S05]  /*2460*/  IMAD R3, R2, UR5, R3 ;  /* 0x0000000502037c24 */ /* 0x000fca000f8e0203 */
[----:B------:R-:W-:-:S03]  /*2470*/  IADD3.X R5, R15, R5, R3, P1, !PT ;  /* 0x000000050f057210 */ /* 0x000fc60000ffe403 */
[----:B------:R-:W-:Y:S05]  /*2480*/  @P0 BRA `(.L_x_39) ;  /* 0x0000002000a80947 */ /* 0x000fea0003800000 */
[----:B------:R-:W1:Y:S01]  /*2490*/  LDC.64 R76, c[0x0][0x5c8] ;  /* 0x00017200ff4c7b82 */ /* 0x000e620000000a00 */
[----:B-----5:R-:W-:Y:S01]  /*24a0*/  FSETP.NEU.AND P0, PT, R59, RZ, PT ;  /* 0x000000ff3b00720b */ /* 0x020fe20003f0d000 */
[----:B------:R-:W-:Y:S01]  /*24b0*/  IMAD R3, R62, -0x2, R7 ;  /* 0xfffffffe3e037824 */ /* 0x000fe200078e0207 */
[----:B------:R-:W-:Y:S01]  /*24c0*/  BSSY B0, `(.L_x_39) ;  /* 0x0000226000007945 */ /* 0x000fe20003800000 */
[----:B------:R-:W-:-:S04]  /*24d0*/  IMAD.WIDE R68, R19, 0x40, R60 ;  /* 0x0000004013447825 */ /* 0x000fc800078e023c */
[----:B------:R-:W-:Y:S02]  /*24e0*/  IMAD.IADD R3, R3, 0x1, -R14 ;  /* 0x0000000103037824 */ /* 0x000fe400078e0a0e */
[----:B------:R-:W-:-:S03]  /*24f0*/  IMAD.IADD R0, R67, 0x1, -R0 ;  /* 0x0000000143007824 */ /* 0x000fc600078e0a00 */
[----:B------:R-:W-:-:S04]  /*2500*/  ISETP.GT.AND P1, PT, R3, RZ, PT ;  /* 0x000000ff0300720c */ /* 0x000fc80003f24270 */
[----:B------:R-:W-:Y:S01]  /*2510*/  ISETP.GT.AND P2, PT, R0, RZ, P1 ;  /* 0x000000ff0000720c */ /* 0x000fe20000f44270 */
[-C--:B-1----:R-:W-:Y:S02]  /*2520*/  IMAD R6, R69, R76.reuse, RZ ;  /* 0x0000004c45067224 */ /* 0x082fe400078e02ff */
[----:B------:R-:W-:-:S04]  /*2530*/  IMAD.WIDE.U32 R70, R68, R76, R4 ;  /* 0x0000004c44467225 */ /* 0x000fc800078e0004 */
[----:B------:R-:W-:-:S04]  /*2540*/  IMAD R5, R68, R77, R6 ;  /* 0x0000004d44057224 */ /* 0x000fc800078e0206 */
[----:B------:R-:W-:Y:S01]  /*2550*/  IMAD.IADD R7, R71, 0x1, R5 ;  /* 0x0000000147077824 */ /* 0x000fe200078e0205 */
[----:B------:R-:W-:Y:S06]  /*2560*/  @!P0 BRA `(.L_x_40) ;  /* 0x0000001400dc8947 */ /* 0x000fec0003800000 */
[----:B------:R-:W1:Y:S01]  /*2570*/  LDC.64 R74, c[0x0][0x5b8] ;  /* 0x00016e00ff4a7b82 */ /* 0x000e620000000a00 */
[----:B------:R-:W-:-:S07]  /*2580*/  ULDC.64 UR4, c[0x0][0x5c0] ;  /* 0x0001700000047ab9 */ /* 0x000fce0000000a00 */
[----:B------:R-:W2:Y:S08]  /*2590*/  LDC.64 R78, c[0x0][0x5b0] ;  /* 0x00016c00ff4e7b82 */ /* 0x000eb00000000a00 */
[----:B------:R-:W0:Y:S01]  /*25a0*/  LDC.64 R80, c[0x0][0x5a8] ;  /* 0x00016a00ff507b82 */ /* 0x000e220000000a00 */
[-C--:B-1----:R-:W-:Y:S02]  /*25b0*/  IMAD R6, R11, R74.reuse, RZ ;  /* 0x0000004a0b067224 */ /* 0x082fe400078e02ff */
[----:B------:R-:W-:-:S04]  /*25c0*/  IMAD.WIDE.U32 R4, R2, R74, R8 ;  /* 0x0000004a02047225 */ /* 0x000fc800078e0008 */
[----:B------:R-:W-:Y:S01]  /*25d0*/  IMAD R71, R2, R75, R6 ;  /* 0x0000004b02477224 */ /* 0x000fe200078e0206 */
[----:B------:R-:W-:Y:S01]  /*25e0*/  IADD3 R10, P0, R14, R4, RZ ;  /* 0x000000040e0a7210 */ /* 0x000fe20007f1e0ff */
[----:B--2---:R-:W-:-:S03]  /*25f0*/  IMAD R4, R69, R78, RZ ;  /* 0x0000004e45047224 */ /* 0x004fc600078e02ff */
[----:B------:R-:W-:Y:S01]  /*2600*/  IADD3.X R11, R15, R5, R71, P0, !PT ;  /* 0x000000050f0b7210 */ /* 0x000fe200007fe447 */
[C---:B------:R-:W-:Y:S02]  /*2610*/  IMAD R75, R68.reuse, R79, R4 ;  /* 0x0000004f444b7224 */ /* 0x040fe400078e0204 */
[----:B------:R-:W-:-:S04]  /*2620*/  IMAD.WIDE.U32 R4, R68, R78, R10 ;  /* 0x0000004e44047225 */ /* 0x000fc800078e000a */
[----:B------:R-:W-:Y:S01]  /*2630*/  IMAD.IADD R5, R5, 0x1, R75 ;  /* 0x0000000105057824 */ /* 0x000fe200078e024b */
[----:B0-----:R-:W-:-:S04]  /*2640*/  LEA R12, P0, R4, R80, 0x2 ;  /* 0x00000050040c7211 */ /* 0x001fc800078010ff */
[----:B------:R-:W-:-:S05]  /*2650*/  LEA.HI.X R13, R4, R81, R5, 0x2, P0 ;  /* 0x00000051040d7211 */ /* 0x000fca00000f1405 */
[----:B------:R0:W2:Y:S01]  /*2660*/  @P2 LDG.E.LTC128B R19, desc[UR36][R12.64] ;  /* 0x000000240c132981 */ /* 0x0000a2000c1e1920 */
[----:B------:R-:W-:Y:S01]  /*2670*/  IMAD.WIDE.U32 R4, R68, R78, R14 ;  /* 0x0000004e44047225 */ /* 0x000fe200078e000e */
[----:B------:R-:W-:Y:S01]  /*2680*/  LEA R6, P3, R70, UR4, 0x2 ;  /* 0x0000000446067c11 */ /* 0x000fe2000f8610ff */
[----:B------:R-:W-:Y:S01]  /*2690*/  BSSY B1, `(.L_x_41) ;  /* 0x0000014000017945 */ /* 0x000fe20003800000 */
[----:B------:R-:W-:Y:S02]  /*26a0*/  IADD3 R20, P0, R8, R4, RZ ;  /* 0x0000000408147210 */ /* 0x000fe40007f1e0ff */
[----:B------:R-:W-:Y:S02]  /*26b0*/  LEA.HI.X R7, R70, UR5, R7, 0x2, P3 ;  /* 0x0000000546077c11 */ /* 0x000fe400098f1407 */
[----:B------:R-:W-:Y:S01]  /*26c0*/  IADD3.X R21, R9, R75, R5, P0, !PT ;  /* 0x0000004b09157210 */ /* 0x000fe200007fe405 */
[----:B0-----:R-:W-:Y:S01]  /*26d0*/  IMAD.SHL.U32 R12, R78, 0x8, RZ ;  /* 0x000000084e0c7824 */ /* 0x001fe200078e00ff */
[----:B------:R-:W-:-:S02]  /*26e0*/  ISETP.GT.AND P0, PT, R3, 0x1, PT ;  /* 0x000000010300780c */ /* 0x000fc40003f04270 */
[----:B------:R-:W-:Y:S01]  /*26f0*/  SHF.L.U64.HI R13, R78, 0x3, R79 ;  /* 0x000000034e0d7819 */ /* 0x000fe2000001024f */
[----:B------:R-:W-:Y:S01]  /*2700*/  IMAD.WIDE.U32 R20, R2, R74, R20 ;  /* 0x0000004a02147225 */ /* 0x000fe200078e0014 */
[----:B------:R-:W-:-:S03]  /*2710*/  ISETP.GT.AND P3, PT, R0, RZ, P0 ;  /* 0x000000ff0000720c */ /* 0x000fc60000764270 */
[----:B------:R-:W-:Y:S01]  /*2720*/  IMAD.WIDE.U32 R68, R68, R78, R12 ;  /* 0x0000004e44447225 */ /* 0x000fe200078e000c */
[----:B--2---:R-:W-:-:S05]  /*2730*/  LOP3.LUT R4, R19, 0xffffe000, RZ, 0xc0, !PT ;  /* 0xffffe00013047812 */ /* 0x004fca00078ec0ff */
[----:B------:R-:W-:Y:S01]  /*2740*/  FMUL R5, R4, R59 ;  /* 0x0000003b04057220 */ /* 0x000fe20000400000 */
[----:B------:R-:W-:-:S03]  /*2750*/  LEA R4, P4, R20, R80, 0x2 ;  /* 0x0000005014047211 */ /* 0x000fc600078810ff */
[----:B------:R-:W-:Y:S01]  /*2760*/  FFMA R83, R24, R58, R5 ;  /* 0x0000003a18537223 */ /* 0x000fe20000000005 */
[----:B------:R-:W-:-:S04]  /*2770*/  IMAD.IADD R5, R71, 0x1, R21 ;  /* 0x0000000147057824 */ /* 0x000fc800078e0215 */
[----:B------:R-:W-:Y:S02]  /*2780*/  F2FP.TF32.F32.PACK_B R83, R83 ;  /* 0x00000053ff53723e */ /* 0x000fe400024050ff */
[----:B------:R-:W-:-:S03]  /*2790*/  LEA.HI.X R5, R20, R81, R5, 0x2, P4 ;  /* 0x0000005114057211 */ /* 0x000fc600020f1405 */
[----:B------:R0:W-:Y:S01]  /*27a0*/  @P2 STG.E desc[UR36][R6.64], R83 ;  /* 0x0000005306002986 */ /* 0x0001e2000c101924 */
[----:B------:R-:W-:Y:S05]  /*27b0*/  @!P3 BRA `(.L_x_42) ;  /* 0x000000000004b947 */ /* 0x000fea0003800000 */
[----:B------:R1:W5:Y:S02]  /*27c0*/  LDG.E.LTC128B R19, desc[UR36][R4.64+0x4] ;  /* 0x0000042404137981 */ /* 0x000364000c1e1920 */
.L_x_42:
[----:B------:R-:W-:Y:S05]  /*27d0*/  BSYNC B1 ;  /* 0x0000000000017941 */ /* 0x000fea0003800000 */
.L_x_41:
[----:B-----5:R-:W-:Y:S01]  /*27e0*/  LOP3.LUT R12, R19, 0xffffe000, RZ, 0xc0, !PT ;  /* 0xffffe000130c7812 */ /* 0x020fe200078ec0ff */
[----:B------:R-:W-:Y:S01]  /*27f0*/  IMAD.IADD R75, R75, 0x1, R69 ;  /* 0x000000014b4b7824 */ /* 0x000fe200078e0245 */
[----:B------:R-:W-:Y:S02]  /*2800*/  IADD3 R10, P2, R10, R68, RZ ;  /* 0x000000440a0a7210 */ /* 0x000fe40007f5e0ff */
[----:B------:R-:W-:Y:S01]  /*2810*/  ISETP.GT.AND P1, PT, R0, 0x8, P1 ;  /* 0x000000080000780c */ /* 0x000fe20000f24270 */
[----:B------:R-:W-:Y:S02]  /*2820*/  FMUL R12, R12, R59 ;  /* 0x0000003b0c0c7220 */ /* 0x000fe40000400000 */
[----:B------:R-:W-:Y:S02]  /*2830*/  IMAD.X R11, R75, 0x1, R11, P2 ;  /* 0x000000014b0b7824 */ /* 0x000fe400010e060b */
[----:B------:R-:W-:Y:S01]  /*2840*/  FFMA R25, R25, R58, R12 ;  /* 0x0000003a19197223 */ /* 0x000fe2000000000c */
[----:B------:R-:W-:-:S04]  /*2850*/  LEA R12, P2, R10, R80, 0x2 ;  /* 0x000000500a0c7211 */ /* 0x000fc800078410ff */
[----:B------:R-:W-:Y:S02]  /*2860*/  F2FP.TF32.F32.PACK_B R25, R25 ;  /* 0x00000019ff19723e */ /* 0x000fe400024050ff */
[----:B------:R-:W-:-:S03]  /*2870*/  LEA.HI.X R13, R10, R81, R11, 0x2, P2 ;  /* 0x000000510a0d7211 */ /* 0x000fc600010f140b */
[----:B------:R2:W-:Y:S04]  /*2880*/  @P3 STG.E desc[UR36][R6.64+0x4], R25 ;  /* 0x0000041906003986 */ /* 0x0005e8000c101924 */
[----:B------:R-:W3:Y:S01]  /*2890*/  @P1 LDG.E.LTC128B R19, desc[UR36][R12.64] ;  /* 0x000000240c131981 */ /* 0x000ee2000c1e1920 */
[----:B------:R-:W-:Y:S01]  /*28a0*/  IADD3 R14, P2, P3, R8, R68, R14 ;  /* 0x00000044080e7210 */ /* 0x000fe20007b5e00e */
[----:B------:R-:W-:Y:S01]  /*28b0*/  BSSY B1, `(.L_x_43) ;  /* 0x0000011000017945 */ /* 0x000fe20003800000 */
[C---:B------:R-:W-:Y:S02]  /*28c0*/  SHF.L.U64.HI R11, R76.reuse, 0x5, R77 ;  /* 0x000000054c0b7819 */ /* 0x040fe4000001024d */
[----:B------:R-:W-:Y:S02]  /*28d0*/  IADD3.X R15, R9, R75, R15, P2, P3 ;  /* 0x0000004b090f7210 */ /* 0x000fe400017e640f */
[----:B------:R-:W-:-:S02]  /*28e0*/  LEA R10, P2, R76, R6, 0x5 ;  /* 0x000000064c0a7211 */ /* 0x000fc400078428ff */
[----:B------:R-:W-:Y:S01]  /*28f0*/  ISETP.GT.AND P0, PT, R0, 0x8, P0 ;  /* 0x000000080000780c */ /* 0x000fe20000704270 */
[----:B------:R-:W-:-:S04]  /*2900*/  IMAD.WIDE.U32 R14, R2, R74, R14 ;  /* 0x0000004a020e7225 */ /* 0x000fc800078e000e */
[----:B------:R-:W-:Y:S02]  /*2910*/  IMAD.X R11, R11, 0x1, R7, P2 ;  /* 0x000000010b0b7824 */ /* 0x000fe400010e0607 */
[----:B------:R-:W-:Y:S01]  /*2920*/  IMAD.IADD R2, R71, 0x1, R15 ;  /* 0x0000000147027824 */ /* 0x000fe200078e020f */
[----:B---3--:R-:W-:-:S05]  /*2930*/  LOP3.LUT R8, R19, 0xffffe000, RZ, 0xc0, !PT ;  /* 0xffffe00013087812 */ /* 0x008fca00078ec0ff */
[----:B------:R-:W-:Y:S01]  /*2940*/  FMUL R9, R8, R59 ;  /* 0x0000003b08097220 */ /* 0x000fe20000400000 */
[----:B------:R-:W-:-:S03]  /*2950*/  LEA R8, P3, R14, R80, 0x2 ;  /* 0x000000500e087211 */ /* 0x000fc600078610ff */
[----:B------:R-:W-:Y:S01]  /*2960*/  FFMA R21, R26, R58, R9 ;  /* 0x0000003a1a157223 */ /* 0x000fe20000000009 */
[----:B------:R-:W-:-:S04]  /*2970*/  LEA.HI.X R9, R14, R81, R2, 0x2, P3 ;  /* 0x000000510e097211 */ /* 0x000fc800018f1402 */
[----:B------:R-:W-:-:S05]  /*2980*/  F2FP.TF32.F32.PACK_B R21, R21 ;  /* 0x00000015ff15723e */ /* 0x000fca00024050ff */
[----:B------:R2:W-:Y:S01]  /*2990*/  @P1 STG.E desc[UR36][R10.64], R21 ;  /* 0x000000150a001986 */ /* 0x0005e2000c101924 */
[----:B------:R-:W-:Y:S05]  /*29a0*/  @!P0 BRA `(.L_x_44) ;  /* 0x0000000000048947 */ /* 0x000fea0003800000 */
[----:B------:R3:W5:Y:S02]  /*29b0*/  LDG.E.LTC128B R19, desc[UR36][R8.64+0x4] ;  /* 0x0000042408137981 */ /* 0x000764000c1e1920 */
.L_x_44:
[----:B------:R-:W-:Y:S05]  /*29c0*/  BSYNC B1 ;  /* 0x0000000000017941 */ /* 0x000fea0003800000 */
.L_x_43:
[----:B-----5:R-:W-:Y:S01]  /*29d0*/  LOP3.LUT R2, R19, 0xffffe000, RZ, 0xc0, !PT ;  /* 0xffffe00013027812 */ /* 0x020fe200078ec0ff */
[----:B------:R-:W-:Y:S01]  /*29e0*/  BSSY B1, `(.L_x_45) ;  /* 0x0000009000017945 */ /* 0x000fe20003800000 */
[----:B------:R-:W-:-:S03]  /*29f0*/  ISETP.GT.AND P1, PT, R3, 0x8, PT ;  /* 0x000000080300780c */ /* 0x000fc60003f24270 */
[----:B------:R-:W-:Y:S01]  /*2a00*/  FMUL R2, R2, R59 ;  /* 0x0000003b02027220 */ /* 0x000fe20000400000 */
[----:B------:R-:W-:-:S03]  /*2a10*/  ISETP.GT.AND P2, PT, R0, RZ, P1 ;  /* 0x000000ff0000720c */ /* 0x000fc60000f44270 */
[----:B------:R-:W-:-:S05]  /*2a20*/  FFMA R27, R27, R58, R2 ;  /* 0x0000003a1b1b7223 */ /* 0x000fca0000000002 */
[----:B------:R-:W-:-:S05]  /*2a30*/  F2FP.TF32.F32.PACK_B R27, R27 ;  /* 0x0000001bff1b723e */ /* 0x000fca00024050ff */
[----:B------:R4:W-:Y:S01]  /*2a40*/  @P0 STG.E desc[UR36][R10.64+0x4], R27 ;  /* 0x0000041b0a000986 */ /* 0x0009e2000c101924 */
[----:B------:R-:W-:Y:S05]  /*2a50*/  @!P2 BRA `(.L_x_46) ;  /* 0x000000000004a947 */ /* 0x000fea0003800000 */
[----:B------:R0:W5:Y:S02]  /*2a60*/  LDG.E.LTC128B R19, desc[UR36][R4.64+0x20] ;  /* 0x0000202404137981 */ /* 0x000164000c1e1920 */
.L_x_46:
[----:B------:R-:W-:Y:S05]  /*2a70*/  BSYNC B1 ;  /* 0x0000000000017941 */ /* 0x000fea0003800000 */
.L_x_45:
        /* <DEDUP_REMOVED lines=10> */
.L_x_48:
[----:B------:R-:W-:Y:S05]  /*2b20*/  BSYNC B1 ;  /* 0x0000000000017941 */ /* 0x000fea0003800000 */
.L_x_47:
[----:B-----5:R-:W-:Y:S01]  /*2b30*/  LOP3.LUT R2, R19, 0xffffe000, RZ, 0xc0, !PT ;  /* 0xffffe00013027812 */ /* 0x020fe200078ec0ff */
[----:B------:R-:W-:Y:S01]  /*2b40*/  BSSY B1, `(.L_x_49) ;  /* 0x0000008000017945 */ /* 0x000fe20003800000 */
[----:B------:R-:W-:-:S03]  /*2b50*/  ISETP.GT.AND P1, PT, R0, 0x8, P1 ;  /* 0x000000080000780c */ /* 0x000fc60000f24270 */
[----:B------:R-:W-:-:S04]  /*2b60*/  FMUL R2, R2, R59 ;  /* 0x0000003b02027220 */ /* 0x000fc80000400000 */
[----:B------:R-:W-:-:S05]  /*2b70*/  FFMA R29, R29, R58, R2 ;  /* 0x0000003a1d1d7223 */ /* 0x000fca0000000002 */
[----:B------:R-:W-:-:S05]  /*2b80*/  F2FP.TF32.F32.PACK_B R29, R29 ;  /* 0x0000001dff1d723e */ /* 0x000fca00024050ff */
[----:B------:R0:W-:Y:S01]  /*2b90*/  @P3 STG.E desc[UR36][R6.64+0x24], R29 ;  /* 0x0000241d06003986 */ /* 0x0001e2000c101924 */
[----:B------:R-:W-:Y:S05]  /*2ba0*/  @!P1 BRA `(.L_x_50) ;  /* 0x0000000000049947 */ /* 0x000fea0003800000 */
[----:B------:R0:W5:Y:S02]  /*2bb0*/  LDG.E.LTC128B R19, desc[UR36][R8.64+0x20] ;  /* 0x0000202408137981 */ /* 0x000164000c1e1920 */
.L_x_50:
[----:B------:R-:W-:Y:S05]  /*2bc0*/  BSYNC B1 ;  /* 0x0000000000017941 */ /* 0x000fea0003800000 */
.L_x_49:
[----:B-----5:R-:W-:Y:S01]  /*2bd0*/  LOP3.LUT R2, R19, 0xffffe000, RZ, 0xc0, !PT ;  /* 0xffffe00013027812 */ /* 0x020fe200078ec0ff */
[----:B------:R-:W-:Y:S01]  /*2be0*/  BSSY B1, `(.L_x_51) ;  /* 0x0000008000017945 */ /* 0x000fe20003800000 */
[----:B------:R-:W-:-:S03]  /*2bf0*/  ISETP.GT.AND P0, PT, R0, 0x8, P0 ;  /* 0x000000080000780c */ /* 0x000fc60000704270 */
[----:B0-----:R-:W-:-:S04]  /*2c00*/  FMUL R13, R2, R59 ;  /* 0x0000003b020d7220 */ /* 0x001fc80000400000 */
[----:B------:R-:W-:-:S05]  /*2c10*/  FFMA R13, R30, R58, R13 ;  /* 0x0000003a1e0d7223 */ /* 0x000fca000000000d */
[----:B------:R-:W-:-:S05]  /*2c20*/  F2FP.TF32.F32.PACK_B R13, R13 ;  /* 0x0000000dff0d723e */ /* 0x000fca00024050ff */
[----:B------:R0:W-:Y:S01]  /*2c30*/  @P1 STG.E desc[UR36][R10.64+0x20], R13 ;  /* 0x0000200d0a001986 */ /* 0x0001e2000c101924 */
[----:B------:R-:W-:Y:S05]  /*2c40*/  @!P0 BRA `(.L_x_52) ;  /* 0x0000000000048947 */ /* 0x000fea0003800000 */
[----:B------:R0:W5:Y:S02]  /*2c50*/  LDG.E.LTC128B R19, desc[UR36][R8.64+0x24] ;  /* 0x0000242408137981 */ /* 0x000164000c1e1920 */
.L_x_52:
[----:B------:R-:W-:Y:S05]  /*2c60*/  BSYNC B1 ;  /* 0x0000000000017941 */ /* 0x000fea0003800000 */
.L_x_51:
        /* <DEDUP_REMOVED lines=10> */
.L_x_54:
[----:B------:R-:W-:Y:S05]  /*2d10*/  BSYNC B1 ;  /* 0x0000000000017941 */ /* 0x000fea0003800000 */
.L_x_53:
[----:B-----5:R-:W-:Y:S01]  /*2d20*/  LOP3.LUT R2, R19, 0xffffe000, RZ, 0xc0, !PT ;  /* 0xffffe00013027812 */ /* 0x020fe200078ec0ff */
[----:B------:R-:W-:Y:S01]  /*2d30*/  BSSY B1, `(.L_x_55) ;  /* 0x0000009000017945 */ /* 0x000fe20003800000 */
[----:B------:R-:W-:-:S03]  /*2d40*/  ISETP.GT.AND P0, PT, R3, 0x11, PT ;  /* 0x000000110300780c */ /* 0x000fc60003f04270 */
[----:B0-----:R-:W-:Y:S01]  /*2d50*/  FMUL R13, R2, R59 ;  /* 0x0000003b020d7220 */ /* 0x001fe20000400000 */
[----:B------:R-:W-:-:S03]  /*2d60*/  ISETP.GT.AND P3, PT, R0, RZ, P0 ;  /* 0x000000ff0000720c */ /* 0x000fc60000764270 */
[----:B------:R-:W-:-:S05]  /*2d70*/  FFMA R13, R32, R58, R13 ;  /* 0x0000003a200d7223 */ /* 0x000fca000000000d */
[----:B------:R-:W-:-:S05]  /*2d80*/  F2FP.TF32.F32.PACK_B R13, R13 ;  /* 0x0000000dff0d723e */ /* 0x000fca00024050ff */
[----:B------:R0:W-:Y:S01]  /*2d90*/  @P2 STG.E desc[UR36][R6.64+0x40], R13 ;  /* 0x0000400d06002986 */ /* 0x0001e2000c101924 */
[----:B------:R-:W-:Y:S05]  /*2da0*/  @!P3 BRA `(.L_x_56) ;  /* 0x000000000004b947 */ /* 0x000fea0003800000 */
[----:B------:R0:W5:Y:S02]  /*2db0*/  LDG.E.LTC128B R19, desc[UR36][R4.64+0x44] ;  /* 0x0000442404137981 */ /* 0x000164000c1e1920 */
.L_x_56:
[----:B------:R-:W-:Y:S05]  /*2dc0*/  BSYNC B1 ;  /* 0x0000000000017941 */ /* 0x000fea0003800000 */
.L_x_55:
        /* <DEDUP_REMOVED lines=9> */
.L_x_58:
[----:B------:R-:W-:Y:S05]  /*2e60*/  BSYNC B1 ;  /* 0x0000000000017941 */ /* 0x000fea0003800000 */
.L_x_57:
        /* <DEDUP_REMOVED lines=9> */
.L_x_60:
[----:B------:R-:W-:Y:S05]  /*2f00*/  BSYNC B1 ;  /* 0x0000000000017941 */ /* 0x000fea0003800000 */
.L_x_59:
        /* <DEDUP_REMOVED lines=10> */
.L_x_62:
[----:B------:R-:W-:Y:S05]  /*2fb0*/  BSYNC B1 ;  /* 0x0000000000017941 */ /* 0x000fea0003800000 */
.L_x_61:
        /* <DEDUP_REMOVED lines=10> */
.L_x_64:
[----:B------:R-:W-:Y:S05]  /*3060*/  BSYNC B1 ;  /* 0x0000000000017941 */ /* 0x000fea0003800000 */
.L_x_63:
        /* <DEDUP_REMOVED lines=9> */
.L_x_66:
[----:B------:R-:W-:Y:S05]  /*3100*/  BSYNC B1 ;  /* 0x0000000000017941 */ /* 0x000fea0003800000 */
.L_x_65:
        /* <DEDUP_REMOVED lines=9> */
.L_x_68:
[----:B------:R-:W-:Y:S05]  /*31a0*/  BSYNC B1 ;  /* 0x0000000000017941 */ /* 0x000fea0003800000 */
.L_x_67:
        /* <DEDUP_REMOVED lines=10> */
.L_x_70:
[----:B------:R-:W-:Y:S05]  /*3250*/  BSYNC B1 ;  /* 0x0000000000017941 */ /* 0x000fea0003800000 */
.L_x_69:
        /* <DEDUP_REMOVED lines=10> */
.L_x_72:
[----:B------:R-:W-:Y:S05]  /*3300*/  BSYNC B1 ;  /* 0x0000000000017941 */ /* 0x000fea0003800000 */
.L_x_71:
        /* <DEDUP_REMOVED lines=9> */
.L_x_74:
[----:B------:R-:W-:Y:S05]  /*33a0*/  BSYNC B1 ;  /* 0x0000000000017941 */ /* 0x000fea0003800000 */
.L_x_73:
        /* <DEDUP_REMOVED lines=9> */
.L_x_76:
[----:B------:R-:W-:Y:S05]  /*3440*/  BSYNC B1 ;  /* 0x0000000000017941 */ /* 0x000fea0003800000 */
.L_x_75:
        /* <DEDUP_REMOVED lines=10> */
.L_x_78:
[----:B------:R-:W-:Y:S05]  /*34f0*/  BSYNC B1 ;  /* 0x0000000000017941 */ /* 0x000fea0003800000 */
.L_x_77:
        /* <DEDUP_REMOVED lines=10> */
.L_x_80:
[----:B------:R-:W-:Y:S05]  /*35a0*/  BSYNC B1 ;  /* 0x0000000000017941 */ /* 0x000fea0003800000 */
.L_x_79:
        /* <DEDUP_REMOVED lines=9> */
.L_x_82:
[----:B------:R-:W-:Y:S05]  /*3640*/  BSYNC B1 ;  /* 0x0000000000017941 */ /* 0x000fea0003800000 */
.L_x_81:
        /* <DEDUP_REMOVED lines=9> */
.L_x_84:
[----:B------:R-:W-:Y:S05]  /*36e0*/  BSYNC B1 ;  /* 0x0000000000017941 */ /* 0x000fea0003800000 */
.L_x_83:
        /* <DEDUP_REMOVED lines=10> */
.L_x_86:
[----:B------:R-:W-:Y:S05]  /*3790*/  BSYNC B1 ;  /* 0x0000000000017941 */ /* 0x000fea0003800000 */
.L_x_85:
        /* <DEDUP_REMOVED lines=10> */
.L_x_88:
[----:B------:R-:W-:Y:S05]  /*3840*/  BSYNC B1 ;  /* 0x0000000000017941 */ /* 0x000fea0003800000 */
.L_x_87:
        /* <DEDUP_REMOVED lines=9> */
.L_x_90:
[----:B------:R-:W-:Y:S05]  /*38e0*/  BSYNC B1 ;  /* 0x0000000000017941 */ /* 0x000fea0003800000 */
.L_x_89:
        /* <DEDUP_REMOVED lines=9> */
.L_x_92:
[----:B------:R-:W-:Y:S05]  /*3980*/  BSYNC B1 ;  /* 0x0000000000017941 */ /* 0x000fea0003800000 */
.L_x_91:
        /* <DEDUP_REMOVED lines=10> */
.L_x_94:
[----:B------:R-:W-:Y:S05]  /*3a30*/  BSYNC B1 ;  /* 0x0000000000017941 */ /* 0x000fea0003800000 */
.L_x_93:
[----:B-----5:R-:W-:Y:S01]  /*3a40*/  LOP3.LUT R2, R19, 0xffffe000, RZ, 0xc0, !PT ;  /* 0xffffe00013027812 */ /* 0x020fe200078ec0ff */
[----:B------:R-:W-:Y:S01]  /*3a50*/  BSSY B1, `(.L_x_95) ;  /* 0x000000b000017945 */ /* 0x000fe20003800000 */
[----:B------:R-:W-:Y:S01]  /*3a60*/  ISETP.GT.AND P0, PT, R3, 0x39, PT ;  /* 0x000000390300780c */ /* 0x000fe20003f04270 */
[----:B------:R-:W-:Y:S02]  /*3a70*/  @P2 IMAD.MOV.U32 R3, RZ, RZ, R7 ;  /* 0x000000ffff032224 */ /* 0x000fe400078e0007 */
[----:B0-----:R-:W-:Y:S01]  /*3a80*/  FMUL R13, R2, R59 ;  /* 0x0000003b020d7220 */ /* 0x001fe20000400000 */
[----:B------:R-:W-:Y:S01]  /*3a90*/  @P2 IMAD.MOV.U32 R2, RZ, RZ, R6 ;  /* 0x000000ffff022224 */ /* 0x000fe200078e0006 */
[----:B------:R-:W-:Y:S02]  /*3aa0*/  ISETP.GT.AND P3, PT, R0, RZ, P0 ;  /* 0x000000ff0000720c */ /* 0x000fe40000764270 */
[----:B------:R-:W-:-:S05]  /*3ab0*/  FFMA R13, R52, R58, R13 ;  /* 0x0000003a340d7223 */ /* 0x000fca000000000d */
[----:B------:R-:W-:-:S05]  /*3ac0*/  F2FP.TF32.F32.PACK_B R13, R13 ;  /* 0x0000000dff0d723e */ /* 0x000fca00024050ff */
[----:B------:R0:W-:Y:S01]  /*3ad0*/  @P2 STG.E desc[UR36][R2.64+0xe0], R13 ;  /* 0x0000e00d02002986 */ /* 0x0001e2000c101924 */
[----:B------:R-:W-:Y:S05]  /*3ae0*/  @!P3 BRA `(.L_x_96) ;  /* 0x000000000004b947 */ /* 0x000fea0003800000 */
[----:B------:R0:W5:Y:S02]  /*3af0*/  LDG.E.LTC128B R19, desc[UR36][R4.64+0xe4] ;  /* 0x0000e42404137981 */ /* 0x000164000c1e1920 */
.L_x_96:
[----:B------:R-:W-:Y:S05]  /*3b00*/  BSYNC B1 ;  /* 0x0000000000017941 */ /* 0x000fea0003800000 */
.L_x_95:
[----:B0----5:R-:W-:Y:S01]  /*3b10*/  LOP3.LUT R2, R19, 0xffffe000, RZ, 0xc0, !PT ;  /* 0xffffe00013027812 */ /* 0x021fe200078ec0ff */
        /* <DEDUP_REMOVED lines=8> */
.L_x_98:
[----:B------:R-:W-:Y:S05]  /*3ba0*/  BSYNC B1 ;  /* 0x0000000000017941 */ /* 0x000fea0003800000 */
.L_x_97:
[----:B-----5:R-:W-:Y:S01]  /*3bb0*/  LOP3.LUT R2, R19, 0xffffe000, RZ, 0xc0, !PT ;  /* 0xffffe00013027812 */ /* 0x020fe200078ec0ff */
[----:B------:R-:W-:Y:S01]  /*3bc0*/  BSSY B1, `(.L_x_99) ;  /* 0x000000a000017945 */ /* 0x000fe20003800000 */
[----:B------:R-:W-:-:S03]  /*3bd0*/  ISETP.GT.AND P0, PT, R0, 0x8, P0 ;  /* 0x000000080000780c */ /* 0x000fc60000704270 */
[----:B------:R-:W-:Y:S01]  /*3be0*/  FMUL R3, R2, R59 ;  /* 0x0000003b02037220 */ /* 0x000fe20000400000 */
[----:B------:R-:W-:-:S03]  /*3bf0*/  @P1 IMAD.MOV.U32 R2, RZ, RZ, R10 ;  /* 0x000000ffff021224 */ /* 0x000fc600078e000a */
[----:B-1----:R-:W-:Y:S01]  /*3c00*/  FFMA R5, R54, R58, R3 ;  /* 0x0000003a36057223 */ /* 0x002fe20000000003 */
[----:B------:R-:W-:-:S04]  /*3c10*/  @P1 IMAD.MOV.U32 R3, RZ, RZ, R11 ;  /* 0x000000ffff031224 */ /* 0x000fc800078e000b */
[----:B------:R-:W-:-:S05]  /*3c20*/  F2FP.TF32.F32.PACK_B R5, R5 ;  /* 0x00000005ff05723e */ /* 0x000fca00024050ff */
[----:B------:R1:W-:Y:S01]  /*3c30*/  @P1 STG.E desc[UR36][R2.64+0xe0], R5 ;  /* 0x0000e00502001986 */ /* 0x0003e2000c101924 */
[----:B------:R-:W-:Y:S05]  /*3c40*/  @!P0 BRA `(.L_x_100) ;  /* 0x0000000000048947 */ /* 0x000fea0003800000 */
[----:B------:R0:W5:Y:S02]  /*3c50*/  LDG.E.LTC128B R19, desc[UR36][R8.64+0xe4] ;  /* 0x0000e42408137981 */ /* 0x000164000c1e1920 */
.L_x_100:
[----:B------:R-:W-:Y:S05]  /*3c60*/  BSYNC B1 ;  /* 0x0000000000017941 */ /* 0x000fea0003800000 */
.L_x_99:
[----:B------:R-:W-:Y:S05]  /*3c70*/  @!P0 BRA `(.L_x_101) ;  /* 0x0000000800a88947 */ /* 0x000fea0003800000 */
[----:B-----5:R-:W-:-:S05]  /*3c80*/  LOP3.LUT R0, R19, 0xffffe000, RZ, 0xc0, !PT ;  /* 0xffffe00013007812 */ /* 0x020fca00078ec0ff */
[----:B------:R-:W-:-:S04]  /*3c90*/  FMUL R0, R0, R59 ;  /* 0x0000003b00007220 */ /* 0x000fc80000400000 */
[----:B------:R-:W-:-:S05]  /*3ca0*/  FFMA R55, R55, R58, R0 ;  /* 0x0000003a37377223 */ /* 0x000fca0000000000 */
[----:B------:R-:W-:-:S05]  /*3cb0*/  F2FP.TF32.F32.PACK_B R55, R55 ;  /* 0x00000037ff37723e */ /* 0x000fca00024050ff */
[----:B------:R0:W-:Y:S01]  /*3cc0*/  STG.E desc[UR36][R10.64+0xe4], R55 ;  /* 0x0000e4370a007986 */ /* 0x0001e2000c101924 */
[----:B------:R-:W-:Y:S05]  /*3cd0*/  BRA `(.L_x_101) ;  /* 0x0000000800907947 */ /* 0x000fea0003800000 */
.L_x_40:
[----:B------:R-:W-:Y:S01]  /*3ce0*/  ISETP.GT.AND P3, PT, R3, 0x1, PT ;  /* 0x000000010300780c */ /* 0x000fe20003f64270 */
[----:B------:R-:W-:Y:S01]  /*3cf0*/  ULDC.64 UR4, c[0x0][0x5c0] ;  /* 0x0001700000047ab9 */ /* 0x000fe20000000a00 */
[-C--:B------:R-:W-:Y:S01]  /*3d00*/  FMUL R9, R24, R58.reuse ;  /* 0x0000003a18097220 */ /* 0x080fe20000400000 */
[----:B------:R-:W-:Y:S01]  /*3d10*/  LEA R4, P4, R70, UR4, 0x2 ;  /* 0x0000000446047c11 */ /* 0x000fe2000f8810ff */
[-C--:B------:R-:W-:Y:S01]  /*3d20*/  FMUL R25, R25, R58.reuse ;  /* 0x0000003a19197220 */ /* 0x080fe20000400000 */
[----:B------:R-:W-:Y:S01]  /*3d30*/  ISETP.GT.AND P0, PT, R0, RZ, P3 ;  /* 0x000000ff0000720c */ /* 0x000fe20001f04270 */
[-C--:B------:R-:W-:Y:S01]  /*3d40*/  FMUL R11, R26, R58.reuse ;  /* 0x0000003a1a0b7220 */ /* 0x080fe20000400000 */
[----:B------:R-:W-:Y:S01]  /*3d50*/  LEA.HI.X R5, R70, UR5, R7, 0x2, P4 ;  /* 0x0000000546057c11 */ /* 0x000fe2000a0f1407 */
[-C--:B------:R-:W-:Y:S01]  /*3d60*/  FMUL R27, R27, R58.reuse ;  /* 0x0000003a1b1b7220 */ /* 0x080fe20000400000 */
[----:B------:R-:W-:Y:S01]  /*3d70*/  F2FP.TF32.F32.PACK_B R9, R9 ;  /* 0x00000009ff09723e */ /* 0x000fe200024050ff */
[-C--:B------:R-:W-:Y:S01]  /*3d80*/  FMUL R29, R29, R58.reuse ;  /* 0x0000003a1d1d7220 */ /* 0x080fe20000400000 */
[----:B------:R-:W-:Y:S01]  /*3d90*/  F2FP.TF32.F32.PACK_B R25, R25 ;  /* 0x00000019ff19723e */ /* 0x000fe200024050ff */
[----:B------:R-:W-:Y:S01]  /*3da0*/  FMUL R31, R31, R58 ;  /* 0x0000003a1f1f7220 */ /* 0x000fe20000400000 */
[C---:B------:R-:W-:Y:S01]  /*3db0*/  SHF.L.U64.HI R77, R76.reuse, 0x5, R77 ;  /* 0x000000054c4d7819 */ /* 0x040fe2000001024d */
[----:B------:R1:W-:Y:S01]  /*3dc0*/  @P2 STG.E desc[UR36][R4.64], R9 ;  /* 0x0000000904002986 */ /* 0x0003e2000c101924 */
[----:B------:R-:W-:Y:S01]  /*3dd0*/  LEA R6, P4, R76, R4, 0x5 ;  /* 0x000000044c067211 */ /* 0x000fe200078828ff */
[-C--:B0-----:R-:W-:Y:S01]  /*3de0*/  FMUL R13, R32, R58.reuse ;  /* 0x0000003a200d7220 */ /* 0x081fe20000400000 */
[C---:B------:R-:W-:Y:S01]  /*3df0*/  ISETP.GT.AND P1, PT, R0.reuse, 0x8, P1 ;  /* 0x000000080000780c */ /* 0x040fe20000f24270 */
[----:B------:R-:W-:Y:S01]  /*3e00*/  @P0 STG.E desc[UR36][R4.64+0x4], R25 ;  /* 0x0000041904000986 */ /* 0x000fe2000c101924 */
[----:B------:R-:W-:Y:S01]  /*3e10*/  ISETP.GT.AND P2, PT, R3, 0x8, PT ;  /* 0x000000080300780c */ /* 0x000fe20003f44270 */
[----:B------:R-:W-:Y:S01]  /*3e20*/  IMAD.X R7, R77, 0x1, R5, P4 ;  /* 0x000000014d077824 */ /* 0x000fe200020e0605 */
[C---:B------:R-:W-:Y:S01]  /*3e30*/  ISETP.GT.AND P3, PT, R0.reuse, 0x8, P3 ;  /* 0x000000080000780c */ /* 0x040fe20001f64270 */
[-C--:B------:R-:W-:Y:S01]  /*3e40*/  FMUL R33, R33, R58.reuse ;  /* 0x0000003a21217220 */ /* 0x080fe20000400000 */
[----:B------:R-:W-:Y:S01]  /*3e50*/  ISETP.GT.AND P0, PT, R3, 0x9, PT ;  /* 0x000000090300780c */ /* 0x000fe20003f04270 */
[-C--:B------:R-:W-:Y:S01]  /*3e60*/  FMUL R35, R35, R58.reuse ;  /* 0x0000003a23237220 */ /* 0x080fe20000400000 */
[----:B------:R-:W-:Y:S01]  /*3e70*/  ISETP.GT.AND P5, PT, R0, RZ, P2 ;  /* 0x000000ff0000720c */ /* 0x000fe200017a4270 */
[-C--:B-1----:R-:W-:Y:S01]  /*3e80*/  FMUL R9, R28, R58.reuse ;  /* 0x0000003a1c097220 */ /* 0x082fe20000400000 */
[C---:B------:R-:W-:Y:S01]  /*3e90*/  ISETP.GT.AND P4, PT, R0.reuse, RZ, P0 ;  /* 0x000000ff0000720c */ /* 0x040fe20000784270 */
[-C--:B------:R-:W-:Y:S01]  /*3ea0*/  FMUL R37, R37, R58.reuse ;  /* 0x0000003a25257220 */ /* 0x080fe20000400000 */
[----:B------:R-:W-:Y:S01]  /*3eb0*/  F2FP.TF32.F32.PACK_B R11, R11 ;  /* 0x0000000bff0b723e */ /* 0x000fe200024050ff */
[-C--:B------:R-:W-:Y:S01]  /*3ec0*/  FMUL R39, R39, R58.reuse ;  /* 0x0000003a27277220 */ /* 0x080fe20000400000 */
[----:B------:R-:W-:Y:S01]  /*3ed0*/  F2FP.TF32.F32.PACK_B R27, R27 ;  /* 0x0000001bff1b723e */ /* 0x000fe200024050ff */
[-C--:B------:R-:W-:Y:S01]  /*3ee0*/  FMUL R41, R41, R58.reuse ;  /* 0x0000003a29297220 */ /* 0x080fe20000400000 */
[----:B------:R-:W-:Y:S01]  /*3ef0*/  F2FP.TF32.F32.PACK_B R9, R9 ;  /* 0x00000009ff09723e */ /* 0x000fe200024050ff */
[----:B------:R0:W-:Y:S01]  /*3f00*/  @P1 STG.E desc[UR36][R6.64], R11 ;  /* 0x0000000b06001986 */ /* 0x0001e2000c101924 */
[----:B------:R-:W-:Y:S01]  /*3f10*/  F2FP.TF32.F32.PACK_B R29, R29 ;  /* 0x0000001dff1d723e */ /* 0x000fe200024050ff */
[-C--:B------:R-:W-:Y:S01]  /*3f20*/  FMUL R43, R43, R58.reuse ;  /* 0x0000003a2b2b7220 */ /* 0x080fe20000400000 */
[C---:B------:R-:W-:Y:S01]  /*3f30*/  ISETP.GT.AND P1, PT, R3.reuse, 0x10, PT ;  /* 0x000000100300780c */ /* 0x040fe20003f24270 */
[----:B------:R-:W-:Y:S01]  /*3f40*/  @P3 STG.E desc[UR36][R6.64+0x4], R27 ;  /* 0x0000041b06003986 */ /* 0x000fe2000c101924 */
[----:B------:R-:W-:Y:S01]  /*3f50*/  ISETP.GT.AND P3, PT, R3, 0x11, PT ;  /* 0x000000110300780c */ /* 0x000fe20003f64270 */
[-C--:B------:R-:W-:Y:S01]  /*3f60*/  FMUL R45, R45, R58.reuse ;  /* 0x0000003a2d2d7220 */ /* 0x080fe20000400000 */
[C---:B------:R-:W-:Y:S01]  /*3f70*/  ISETP.GT.AND P2, PT, R0.reuse, 0x8, P2 ;  /* 0x000000080000780c */ /* 0x040fe20001744270 */
[----:B------:R1:W-:Y:S01]  /*3f80*/  @P5 STG.E desc[UR36][R4.64+0x20], R9 ;  /* 0x0000200904005986 */ /* 0x0003e2000c101924 */
[C---:B------:R-:W-:Y:S01]  /*3f90*/  ISETP.GT.AND P0, PT, R0.reuse, 0x8, P0 ;  /* 0x000000080000780c */ /* 0x040fe20000704270 */
[-C--:B------:R-:W-:Y:S01]  /*3fa0*/  FMUL R47, R47, R58.reuse ;  /* 0x0000003a2f2f7220 */ /* 0x080fe20000400000 */
[----:B------:R-:W-:Y:S01]  /*3fb0*/  ISETP.GT.AND P5, PT, R0, RZ, P1 ;  /* 0x000000ff0000720c */ /* 0x000fe20000fa4270 */
[----:B------:R-:W-:Y:S01]  /*3fc0*/  @P4 STG.E desc[UR36][R4.64+0x24], R29 ;  /* 0x0000241d04004986 */ /* 0x000fe2000c101924 */
[-C--:B0-----:R-:W-:Y:S01]  /*3fd0*/  FMUL R11, R30, R58.reuse ;  /* 0x0000003a1e0b7220 */ /* 0x081fe20000400000 */
[----:B------:R-:W-:Y:S01]  /*3fe0*/  ISETP.GT.AND P4, PT, R0, RZ, P3 ;  /* 0x000000ff0000720c */ /* 0x000fe20001f84270 */
[-C--:B------:R-:W-:Y:S01]  /*3ff0*/  FMUL R49, R49, R58.reuse ;  /* 0x0000003a31317220 */ /* 0x080fe20000400000 */
[----:B------:R-:W-:Y:S01]  /*4000*/  F2FP.TF32.F32.PACK_B R31, R31 ;  /* 0x0000001fff1f723e */ /* 0x000fe200024050ff */
[-C--:B------:R-:W-:Y:S01]  /*4010*/  FMUL R51, R51, R58.reuse ;  /* 0x0000003a33337220 */ /* 0x080fe20000400000 */
[----:B------:R-:W-:Y:S01]  /*4020*/  F2FP.TF32.F32.PACK_B R11, R11 ;  /* 0x0000000bff0b723e */ /* 0x000fe200024050ff */
[-C--:B------:R-:W-:Y:S01]  /*4030*/  FMUL R15, R52, R58.reuse ;  /* 0x0000003a340f7220 */ /* 0x080fe20000400000 */
[----:B------:R-:W-:Y:S01]  /*4040*/  F2FP.TF32.F32.PACK_B R13, R13 ;  /* 0x0000000dff0d723e */ /* 0x000fe200024050ff */
[-C--:B-1----:R-:W-:Y:S01]  /*4050*/  FMUL R9, R34, R58.reuse ;  /* 0x0000003a22097220 */ /* 0x082fe20000400000 */
[----:B------:R-:W-:Y:S01]  /*4060*/  F2FP.TF32.F32.PACK_B R33, R33 ;  /* 0x00000021ff21723e */ /* 0x000fe200024050ff */
[----:B------:R0:W-:Y:S01]  /*4070*/  @P2 STG.E desc[UR36][R6.64+0x20], R11 ;  /* 0x0000200b06002986 */ /* 0x0001e2000c101924 */
[C---:B------:R-:W-:Y:S01]  /*4080*/  ISETP.GT.AND P1, PT, R0.reuse, 0x8, P1 ;  /* 0x000000080000780c */ /* 0x040fe20000f24270 */
[-C--:B------:R-:W-:Y:S01]  /*4090*/  FMUL R53, R53, R58.reuse ;  /* 0x0000003a35357220 */ /* 0x080fe20000400000 */
[C---:B------:R-:W-:Y:S01]  /*40a0*/  ISETP.GT.AND P2, PT, R3.reuse, 0x19, PT ;  /* 0x000000190300780c */ /* 0x040fe20003f44270 */
[----:B------:R-:W-:Y:S01]  /*40b0*/  @P0 STG.E desc[UR36][R6.64+0x24], R31 ;  /* 0x0000241f06000986 */ /* 0x000fe2000c101924 */
[----:B------:R-:W-:Y:S01]  /*40c0*/  ISETP.GT.AND P0, PT, R3, 0x18, PT ;  /* 0x000000180300780c */ /* 0x000fe20003f04270 */
[----:B------:R-:W-:Y:S01]  /*40d0*/  FMUL R55, R55, R58 ;  /* 0x0000003a37377220 */ /* 0x000fe20000400000 */
[----:B------:R-:W-:Y:S01]  /*40e0*/  F2FP.TF32.F32.PACK_B R9, R9 ;  /* 0x00000009ff09723e */ /* 0x000fe200024050ff */
[----:B------:R1:W-:Y:S01]  /*40f0*/  @P5 STG.E desc[UR36][R4.64+0x40], R13 ;  /* 0x0000400d04005986 */ /* 0x0003e2000c101924 */
[----:B------:R-:W-:-:S02]  /*4100*/  ISETP.GT.AND P5, PT, R0, RZ, P0 ;  /* 0x000000ff0000720c */ /* 0x000fc400007a4270 */
[----:B------:R-:W-:Y:S01]  /*4110*/  F2FP.TF32.F32.PACK_B R35, R35 ;  /* 0x00000023ff23723e */ /* 0x000fe200024050ff */
[----:B------:R-:W-:Y:S01]  /*4120*/  @P4 STG.E desc[UR36][R4.64+0x44], R33 ;  /* 0x0000442104004986 */ /* 0x000fe2000c101924 */
[----:B------:R-:W-:Y:S01]  /*4130*/  ISETP.GT.AND P4, PT, R0, 0x8, P3 ;  /* 0x000000080000780c */ /* 0x000fe20001f84270 */
[-C--:B0-----:R-:W-:Y:S01]  /*4140*/  FMUL R11, R36, R58.reuse ;  /* 0x0000003a240b7220 */ /* 0x081fe20000400000 */
[----:B------:R-:W-:Y:S01]  /*4150*/  ISETP.GT.AND P3, PT, R0, RZ, P2 ;  /* 0x000000ff0000720c */ /* 0x000fe20001764270 */
[----:B------:R0:W-:Y:S01]  /*4160*/  @P1 STG.E desc[UR36][R6.64+0x40], R9 ;  /* 0x0000400906001986 */ /* 0x0001e2000c101924 */
[----:B------:R-:W-:Y:S02]  /*4170*/  F2FP.TF32.F32.PACK_B R37, R37 ;  /* 0x00000025ff25723e */ /* 0x000fe400024050ff */
[----:B------:R-:W-:Y:S01]  /*4180*/  F2FP.TF32.F32.PACK_B R11, R11 ;  /* 0x0000000bff0b723e */ /* 0x000fe200024050ff */
[----:B-1----:R-:W-:Y:S01]  /*4190*/  FMUL R13, R40, R58 ;  /* 0x0000003a280d7220 */ /* 0x002fe20000400000 */
[----:B------:R-:W-:-:S02]  /*41a0*/  ISETP.GT.AND P1, PT, R3, 0x20, PT ;  /* 0x000000200300780c */ /* 0x000fc40003f24270 */
[C---:B------:R-:W-:Y:S02]  /*41b0*/  ISETP.GT.AND P0, PT, R0.reuse, 0x8, P0 ;  /* 0x000000080000780c */ /* 0x040fe40000704270 */
[----:B------:R-:W-:Y:S01]  /*41c0*/  F2FP.TF32.F32.PACK_B R39, R39 ;  /* 0x00000027ff27723e */ /* 0x000fe200024050ff */
[----:B------:R-:W-:Y:S01]  /*41d0*/  @P4 STG.E desc[UR36][R6.64+0x44], R35 ;  /* 0x0000442306004986 */ /* 0x000fe2000c101924 */
[----:B------:R-:W-:Y:S01]  /*41e0*/  ISETP.GT.AND P4, PT, R0, 0x8, P2 ;  /* 0x000000080000780c */ /* 0x000fe20001784270 */
[----:B0-----:R-:W-:Y:S01]  /*41f0*/  FMUL R9, R38, R58 ;  /* 0x0000003a26097220 */ /* 0x001fe20000400000 */
[----:B------:R-:W-:Y:S01]  /*4200*/  ISETP.GT.AND P2, PT, R3, 0x21, PT ;  /* 0x000000210300780c */ /* 0x000fe20003f44270 */
[----:B------:R0:W-:Y:S01]  /*4210*/  @P5 STG.E desc[UR36][R4.64+0x60], R11 ;  /* 0x0000600b04005986 */ /* 0x0001e2000c101924 */
[C---:B------:R-:W-:Y:S02]  /*4220*/  ISETP.GT.AND P5, PT, R0.reuse, RZ, P1 ;  /* 0x000000ff0000720c */ /* 0x040fe40000fa4270 */
[----:B------:R-:W-:Y:S01]  /*4230*/  F2FP.TF32.F32.PACK_B R9, R9 ;  /* 0x00000009ff09723e */ /* 0x000fe200024050ff */
[----:B------:R-:W-:Y:S01]  /*4240*/  @P3 STG.E desc[UR36][R4.64+0x64], R37 ;  /* 0x0000642504003986 */ /* 0x000fe2000c101924 */
[----:B------:R-:W-:-:S02]  /*4250*/  ISETP.GT.AND P3, PT, R0, RZ, P2 ;  /* 0x000000ff0000720c */ /* 0x000fc40001764270 */
[----:B------:R-:W-:Y:S01]  /*4260*/  F2FP.TF32.F32.PACK_B R13, R13 ;  /* 0x0000000dff0d723e */ /* 0x000fe200024050ff */
[----:B------:R1:W-:Y:S01]  /*4270*/  @P0 STG.E desc[UR36][R6.64+0x60], R9 ;  /* 0x0000600906000986 */ /* 0x0003e2000c101924 */
[----:B------:R-:W-:Y:S02]  /*4280*/  F2FP.TF32.F32.PACK_B R41, R41 ;  /* 0x00000029ff29723e */ /* 0x000fe400024050ff */
[----:B------:R-:W-:Y:S01]  /*4290*/  ISETP.GT.AND P1, PT, R0, 0x8, P1 ;  /* 0x000000080000780c */ /* 0x000fe20000f24270 */
[----:B------:R-:W-:Y:S01]  /*42a0*/  @P4 STG.E desc[UR36][R6.64+0x64], R39 ;  /* 0x0000642706004986 */ /* 0x000fe2000c101924 */
[C---:B------:R-:W-:Y:S01]  /*42b0*/  ISETP.GT.AND P4, PT, R3.reuse, 0x28, PT ;  /* 0x000000280300780c */ /* 0x040fe20003f84270 */
[----:B0-----:R-:W-:Y:S01]  /*42c0*/  FMUL R11, R44, R58 ;  /* 0x0000003a2c0b7220 */ /* 0x001fe20000400000 */
[----:B------:R-:W-:Y:S01]  /*42d0*/  F2FP.TF32.F32.PACK_B R43, R43 ;  /* 0x0000002bff2b723e */ /* 0x000fe200024050ff */
[----:B------:R0:W-:Y:S01]  /*42e0*/  @P5 STG.E desc[UR36][R4.64+0x80], R13 ;  /* 0x0000800d04005986 */ /* 0x0001e2000c101924 */
[----:B------:R-:W-:-:S02]  /*42f0*/  ISETP.GT.AND P5, PT, R3, 0x29, PT ;  /* 0x000000290300780c */ /* 0x000fc40003fa4270 */
[----:B------:R-:W-:Y:S01]  /*4300*/  F2FP.TF32.F32.PACK_B R11, R11 ;  /* 0x0000000bff0b723e */ /* 0x000fe200024050ff */
[----:B------:R-:W-:Y:S01]  /*4310*/  @P3 STG.E desc[UR36][R4.64+0x84], R41 ;  /* 0x0000842904003986 */ /* 0x000fe2000c101924 */
[----:B------:R-:W-:Y:S01]  /*4320*/  ISETP.GT.AND P3, PT, R0, 0x8, P2 ;  /* 0x000000080000780c */ /* 0x000fe20001764270 */
[-C--:B-1----:R-:W-:Y:S01]  /*4330*/  FMUL R9, R42, R58.reuse ;  /* 0x0000003a2a097220 */ /* 0x082fe20000400000 */
[C---:B------:R-:W-:Y:S02]  /*4340*/  ISETP.GT.AND P2, PT, R0.reuse, RZ, P4 ;  /* 0x000000ff0000720c */ /* 0x040fe40002744270 */
[C---:B------:R-:W-:Y:S02]  /*4350*/  ISETP.GT.AND P0, PT, R0.reuse, RZ, P5 ;  /* 0x000000ff0000720c */ /* 0x040fe40002f04270 */
[----:B------:R-:W-:Y:S01]  /*4360*/  ISETP.GT.AND P4, PT, R0, 0x8, P4 ;  /* 0x000000080000780c */ /* 0x000fe20002784270 */
[----:B0-----:R-:W-:Y:S01]  /*4370*/  FMUL R13, R46, R58 ;  /* 0x0000003a2e0d7220 */ /* 0x001fe20000400000 */
[----:B------:R-:W-:-:S02]  /*4380*/  F2FP.TF32.F32.PACK_B R9, R9 ;  /* 0x00000009ff09723e */ /* 0x000fc400024050ff */
[----:B------:R-:W-:Y:S02]  /*4390*/  F2FP.TF32.F32.PACK_B R45, R45 ;  /* 0x0000002dff2d723e */ /* 0x000fe400024050ff */
[----:B------:R-:W-:Y:S01]  /*43a0*/  ISETP.GT.AND P5, PT, R0, 0x8, P5 ;  /* 0x000000080000780c */ /* 0x000fe20002fa4270 */
[----:B------:R0:W-:Y:S01]  /*43b0*/  @P1 STG.E desc[UR36][R6.64+0x80], R9 ;  /* 0x0000800906001986 */ /* 0x0001e2000c101924 */
[C---:B------:R-:W-:Y:S02]  /*43c0*/  ISETP.GT.AND P1, PT, R3.reuse, 0x38, PT ;  /* 0x000000380300780c */ /* 0x040fe40003f24270 */
[----:B------:R-:W-:Y:S01]  /*43d0*/  F2FP.TF32.F32.PACK_B R13, R13 ;  /* 0x0000000dff0d723e */ /* 0x000fe200024050ff */
[----:B------:R-:W-:Y:S01]  /*43e0*/  @P3 STG.E desc[UR36][R6.64+0x84], R43 ;  /* 0x0000842b06003986 */ /* 0x000fe2000c101924 */
[C---:B------:R-:W-:Y:S01]  /*43f0*/  ISETP.GT.AND P3, PT, R3.reuse, 0x30, PT ;  /* 0x000000300300780c */ /* 0x040fe20003f64270 */
[----:B------:R-:W-:Y:S01]  /*4400*/  @P4 IMAD.MOV.U32 R2, RZ, RZ, R6 ;  /* 0x000000ffff024224 */ /* 0x000fe200078e0006 */
[----:B------:R-:W-:Y:S01]  /*4410*/  F2FP.TF32.F32.PACK_B R47, R47 ;  /* 0x0000002fff2f723e */ /* 0x000fe200024050ff */
[----:B------:R1:W-:Y:S01]  /*4420*/  @P2 STG.E desc[UR36][R4.64+0xa0], R11 ;  /* 0x0000a00b04002986 */ /* 0x0003e2000c101924 */
[----:B------:R-:W-:-:S02]  /*4430*/  ISETP.GT.AND P2, PT, R3, 0x31, PT ;  /* 0x000000310300780c */ /* 0x000fc40003f44270 */
[----:B------:R-:W-:Y:S01]  /*4440*/  F2FP.TF32.F32.PACK_B R49, R49 ;  /* 0x00000031ff31723e */ /* 0x000fe200024050ff */
[----:B------:R-:W-:Y:S01]  /*4450*/  @P0 STG.E desc[UR36][R4.64+0xa4], R45 ;  /* 0x0000a42d04000986 */ /* 0x000fe2000c101924 */
[----:B------:R-:W-:Y:S01]  /*4460*/  ISETP.GT.AND P0, PT, R3, 0x39, PT ;  /* 0x000000390300780c */ /* 0x000fe20003f04270 */
[----:B------:R-:W-:Y:S02]  /*4470*/  @P4 IMAD.MOV.U32 R3, RZ, RZ, R7 ;  /* 0x000000ffff034224 */ /* 0x000fe400078e0007 */
[-C--:B0-----:R-:W-:Y:S01]  /*4480*/  FMUL R9, R48, R58.reuse ;  /* 0x0000003a30097220 */ /* 0x081fe20000400000 */
[----:B------:R-:W-:Y:S02]  /*4490*/  F2FP.TF32.F32.PACK_B R51, R51 ;  /* 0x00000033ff33723e */ /* 0x000fe400024050ff */
[----:B------:R-:W-:Y:S01]  /*44a0*/  F2FP.TF32.F32.PACK_B R15, R15 ;  /* 0x0000000fff0f723e */ /* 0x000fe200024050ff */
[----:B------:R0:W-:Y:S01]  /*44b0*/  @P4 STG.E desc[UR36][R2.64+0xa0], R13 ;  /* 0x0000a00d02004986 */ /* 0x0001e2000c101924 */
[----:B------:R-:W-:Y:S01]  /*44c0*/  ISETP.GT.AND P4, PT, R0, RZ, P3 ;  /* 0x000000ff0000720c */ /* 0x000fe20001f84270 */
[----:B-1----:R-:W-:Y:S01]  /*44d0*/  FMUL R11, R50, R58 ;  /* 0x0000003a320b7220 */ /* 0x002fe20000400000 */
[----:B------:R-:W-:-:S02]  /*44e0*/  ISETP.GT.AND P3, PT, R0, 0x8, P3 ;  /* 0x000000080000780c */ /* 0x000fc40001f64270 */
[----:B------:R-:W-:Y:S02]  /*44f0*/  F2FP.TF32.F32.PACK_B R9, R9 ;  /* 0x00000009ff09723e */ /* 0x000fe400024050ff */
[----:B------:R-:W-:Y:S02]  /*4500*/  F2FP.TF32.F32.PACK_B R11, R11 ;  /* 0x0000000bff0b723e */ /* 0x000fe400024050ff */
[----:B------:R-:W-:Y:S02]  /*4510*/  F2FP.TF32.F32.PACK_B R53, R53 ;  /* 0x00000035ff35723e */ /* 0x000fe400024050ff */
[----:B------:R-:W-:Y:S01]  /*4520*/  F2FP.TF32.F32.PACK_B R55, R55 ;  /* 0x00000037ff37723e */ /* 0x000fe200024050ff */
[----:B0-----:R-:W-:Y:S02]  /*4530*/  @P5 IMAD.MOV.U32 R2, RZ, RZ, R6 ;  /* 0x000000ffff025224 */ /* 0x001fe400078e0006 */
[----:B------:R-:W-:Y:S01]  /*4540*/  FMUL R13, R54, R58 ;  /* 0x0000003a360d7220 */ /* 0x000fe20000400000 */
[----:B------:R-:W-:-:S04]  /*4550*/  @P5 IMAD.MOV.U32 R3, RZ, RZ, R7 ;  /* 0x000000ffff035224 */ /* 0x000fc800078e0007 */
[----:B------:R-:W-:Y:S01]  /*4560*/  F2FP.TF32.F32.PACK_B R13, R13 ;  /* 0x0000000dff0d723e */ /* 0x000fe200024050ff */
[----:B------:R0:W-:Y:S01]  /*4570*/  @P5 STG.E desc[UR36][R2.64+0xa4], R47 ;  /* 0x0000a42f02005986 */ /* 0x0001e2000c101924 */
[C---:B------:R-:W-:Y:S02]  /*4580*/  ISETP.GT.AND P5, PT, R0.reuse, RZ, P2 ;  /* 0x000000ff0000720c */ /* 0x040fe400017a4270 */
[----:B------:R-:W-:Y:S01]  /*4590*/  ISETP.GT.AND P2, PT, R0, 0x8, P2 ;  /* 0x000000080000780c */ /* 0x000fe20001744270 */
[----:B0-----:R-:W-:Y:S02]  /*45a0*/  @P4 IMAD.MOV.U32 R2, RZ, RZ, R4 ;  /* 0x000000ffff024224 */ /* 0x001fe400078e0004 */
[----:B------:R-:W-:-:S05]  /*45b0*/  @P4 IMAD.MOV.U32 R3, RZ, RZ, R5 ;  /* 0x000000ffff034224 */ /* 0x000fca00078e0005 */
        /* <DEDUP_REMOVED lines=10> */
[----:B------:R0:W-:Y:S02]  /*4660*/  @P3 STG.E desc[UR36][R2.64+0xc0], R11 ;  /* 0x0000c00b02003986 */ /* 0x0001e4000c101924 */
[----:B0-----:R-:W-:Y:S02]  /*4670*/  @P2 IMAD.MOV.U32 R2, RZ, RZ, R6 ;  /* 0x000000ffff022224 */ /* 0x001fe400078e0006 */
[----:B------:R-:W-:-:S05]  /*4680*/  @P2 IMAD.MOV.U32 R3, RZ, RZ, R7 ;  /* 0x000000ffff032224 */ /* 0x000fca00078e0007 */
[----:B------:R0:W-:Y:S02]  /*4690*/  @P2 STG.E desc[UR36][R2.64+0xc4], R51 ;  /* 0x0000c43302002986 */ /* 0x0001e4000c101924 */
[----:B0-----:R-:W-:Y:S02]  /*46a0*/  @P4 IMAD.MOV.U32 R2, RZ, RZ, R4 ;  /* 0x000000ffff024224 */ /* 0x001fe400078e0004 */
[----:B------:R-:W-:-:S05]  /*46b0*/  @P4 IMAD.MOV.U32 R3, RZ, RZ, R5 ;  /* 0x000000ffff034224 */ /* 0x000fca00078e0005 */
[----:B------:R0:W-:Y:S04]  /*46c0*/  @P4 STG.E desc[UR36][R2.64+0xe0], R15 ;  /* 0x0000e00f02004986 */ /* 0x0001e8000c101924 */
[----:B------:R1:W-:Y:S01]  /*46d0*/  @P5 STG.E desc[UR36][R4.64+0xe4], R53 ;  /* 0x0000e43504005986 */ /* 0x0003e2000c101924 */
[----:B0-----:R-:W-:Y:S02]  /*46e0*/  @P1 IMAD.MOV.U32 R2, RZ, RZ, R6 ;  /* 0x000000ffff021224 */ /* 0x001fe400078e0006 */
[----:B------:R-:W-:-:S05]  /*46f0*/  @P1 IMAD.MOV.U32 R3, RZ, RZ, R7 ;  /* 0x000000ffff031224 */ /* 0x000fca00078e0007 */
[----:B------:R1:W-:Y:S04]  /*4700*/  @P1 STG.E desc[UR36][R2.64+0xe0], R13 ;  /* 0x0000e00d02001986 */ /* 0x0003e8000c101924 */
[----:B------:R1:W-:Y:S02]  /*4710*/  @P0 STG.E desc[UR36][R6.64+0xe4], R55 ;  /* 0x0000e43706000986 */ /* 0x0003e4000c101924 */
.L_x_101:
[----:B------:R-:W-:Y:S05]  /*4720*/  BSYNC B0 ;  /* 0x0000000000007941 */ /* 0x000fea0003800000 */
.L_x_39:
[----:B-1----:R-:W2:Y:S01]  /*4730*/  LDL.64 R2, [R1] ;  /* 0x0000000001027983 */ /* 0x002ea20000100a00 */
[----:B------:R-:W-:Y:S01]  /*4740*/  ULDC.64 UR4, c[0x0][0x650] ;  /* 0x0001940000047ab9 */ /* 0x000fe20000000a00 */
[----:B------:R1:W-:Y:S01]  /*4750*/  SYNCS.ARRIVE.TRANS64.A1T0 RZ, [R66+UR47], RZ ;  /* 0x000000ff42ff79a7 */ /* 0x0003e2000810002f */
[----:B------:R-:W-:Y:S01]  /*4760*/  PRMT R0, RZ, 0x7610, R0 ;  /* 0x00007610ff007816 */ /* 0x000fe20000000000 */
[----:B-----5:R-:W-:Y:S02]  /*4770*/  IMAD.MOV.U32 R19, RZ, RZ, -0x1 ;  /* 0xffffffffff137424 */ /* 0x020fe400078e00ff */
[----:B------:R-:W-:Y:S01]  /*4780*/  IMAD.MOV.U32 R22, RZ, RZ, -0x1 ;  /* 0xffffffffff167424 */ /* 0x000fe200078e00ff */
[----:B--2---:R-:W-:-:S04]  /*4790*/  LEA R18, P0, R2, R18, 0x1 ;  /* 0x0000001202127211 */ /* 0x004fc800078008ff */
[----:B------:R-:W-:Y:S01]  /*47a0*/  LEA.HI.X R17, R2, R17, R23, 0x1, P0 ;  /* 0x0000001102117211 */ /* 0x000fe200000f0c17 */
[----:B------:R-:W-:Y:S01]  /*47b0*/  IMAD.MOV.U32 R2, RZ, RZ, -0x1 ;  /* 0xffffffffff027424 */ /* 0x000fe200078e00ff */
[----:B------:R-:W-:-:S04]  /*47c0*/  ISETP.GE.U32.AND P0, PT, R18, UR4, PT ;  /* 0x0000000412007c0c */ /* 0x000fc8000bf06070 */
[----:B------:R-:W-:-:S13]  /*47d0*/  ISETP.GE.U32.AND.EX P0, PT, R17, UR5, PT, P0 ;  /* 0x0000000511007c0c */ /* 0x000fda000bf06100 */
[----:B-1----:R-:W-:Y:S05]  /*47e0*/  @P0 BRA `(.L_x_102) ;  /* 0x0000000400700947 */ /* 0x002fea0003800000 */
[----:B0---4-:R-:W0:Y:S01]  /*47f0*/  S2R R10, SR_CTAID.X ;  /* 0x00000000000a7919 */ /* 0x011e220000002500 */
[----:B---3--:R-:W1:Y:S01]  /*4800*/  LDC.64 R8, c[0x0][0x628] ;  /* 0x00018a00ff087b82 */ /* 0x008e620000000a00 */
[----:B------:R-:W-:Y:S01]  /*4810*/  ULDC UR4, c[0x0][0x150] ;  /* 0x0000540000047ab9 */ /* 0x000fe20000000800 */
[----:B------:R-:W-:Y:S01]  /*4820*/  IMAD.MOV.U32 R6, RZ, RZ, R18 ;  /* 0x000000ffff067224 */ /* 0x000fe200078e0012 */
[----:B------:R-:W2:Y:S01]  /*4830*/  S2R R20, SR_CTAID.Y ;  /* 0x0000000000147919 */ /* 0x000ea20000002600 */
[----:B------:R-:W-:-:S04]  /*4840*/  IMAD.MOV.U32 R7, RZ, RZ, R17 ;  /* 0x000000ffff077224 */ /* 0x000fc800078e0011 */
[----:B------:R-:W3:Y:S08]  /*4850*/  LDC R15, c[0x0][0x144] ;  /* 0x00005100ff0f7b82 */ /* 0x000ef00000000800 */
[----:B------:R-:W4:Y:S08]  /*4860*/  LDC R0, c[0x0][0x630] ;  /* 0x00018c00ff007b82 */ /* 0x000f300000000800 */
[----:B------:R-:W2:Y:S01]  /*4870*/  LDC.64 R12, c[0x0][0x620] ;  /* 0x00018800ff0c7b82 */ /* 0x000ea20000000a00 */
[----:B-1----:R-:W-:-:S04]  /*4880*/  ISETP.NE.U32.AND P0, PT, R8, RZ, PT ;  /* 0x000000ff0800720c */ /* 0x002fc80003f05070 */
[----:B------:R-:W-:Y:S02]  /*4890*/  ISETP.NE.AND.EX P0, PT, R9, RZ, PT, P0 ;  /* 0x000000ff0900720c */ /* 0x000fe40003f05300 */
[----:B0-----:R-:W-:-:S05]  /*48a0*/  I2FP.F32.U32 R2, R10 ;  /* 0x0000000a00027245 */ /* 0x001fca0000201000 */
[----:B------:R-:W-:-:S04]  /*48b0*/  FMUL R2, R2, UR4 ;  /* 0x0000000402027c20 */ /* 0x000fc80008400000 */
[----:B------:R0:W1:Y:S02]  /*48c0*/  F2I.U32.TRUNC.NTZ R14, R2 ;  /* 0x00000002000e7305 */ /* 0x000064000020f000 */
[----:B---34-:R-:W-:Y:S05]  /*48d0*/  @!P0 BRA `(.L_x_103) ;  /* 0x0000000000288947 */ /* 0x018fea0003800000 */
[----:B------:R-:W3:Y:S02]  /*48e0*/  LDC R3, c[0x0][0x634] ;  /* 0x00018d00ff037b82 */ /* 0x000ee40000000800 */
[----:B---3--:R-:W-:-:S05]  /*48f0*/  IADD3 R7, P0, R18, R3, RZ ;  /* 0x0000000312077210 */ /* 0x008fca0007f1e0ff */
[----:B------:R-:W-:-:S04]  /*4900*/  IMAD.X R11, RZ, RZ, R17, P0 ;  /* 0x000000ffff0b7224 */ /* 0x000fc800000e0611 */
[----:B0-----:R-:W-:-:S04]  /*4910*/  IMAD.WIDE.U32 R2, R11, R8, RZ ;  /* 0x000000080b027225 */ /* 0x001fc800078e00ff */
[----:B------:R-:W-:-:S04]  /*4920*/  IMAD.WIDE.U32 R4, P0, R7, R9, R2 ;  /* 0x0000000907047225 */ /* 0x000fc80007800002 */
[----:B------:R-:W-:-:S04]  /*4930*/  IMAD.WIDE.U32 R2, R7, R8, RZ ;  /* 0x0000000807027225 */ /* 0x000fc800078e00ff */
[----:B------:R-:W-:Y:S01]  /*4940*/  IMAD.X R7, RZ, RZ, RZ, P0 ;  /* 0x000000ffff077224 */ /* 0x000fe200000e06ff */
[----:B------:R-:W-:Y:S01]  /*4950*/  IADD3 RZ, P0, R3, R4, RZ ;  /* 0x0000000403ff7210 */ /* 0x000fe20007f1e0ff */
[----:B------:R-:W-:-:S04]  /*4960*/  IMAD.MOV.U32 R6, RZ, RZ, R5 ;  /* 0x000000ffff067224 */ /* 0x000fc800078e0005 */
[----:B------:R-:W-:-:S08]  /*4970*/  IMAD.WIDE.U32.X R6, R11, R9, R6, P0 ;  /* 0x000000090b067225 */ /* 0x000fd000000e0406 */
.L_x_103:
[----:B------:R-:W3:Y:S01]  /*4980*/  LDC.64 R26, c[0x0][0x640] ;  /* 0x00019000ff1a7b82 */ /* 0x000ee20000000a00 */
[-C--:B------:R-:W-:Y:S01]  /*4990*/  SHF.R.U64 R11, R6, R0.reuse, R7 ;  /* 0x00000000060b7219 */ /* 0x080fe20000001207 */
[----:B------:R-:W-:Y:S01]  /*49a0*/  IMAD.MOV.U32 R19, RZ, RZ, R17 ;  /* 0x000000ffff137224 */ /* 0x000fe200078e0011 */
[----:B------:R-:W-:Y:S01]  /*49b0*/  SHF.R.U32.HI R0, RZ, R0, R7 ;  /* 0x00000000ff007219 */ /* 0x000fe20000011607 */
[----:B-1----:R-:W-:Y:S01]  /*49c0*/  IMAD.MOV R14, RZ, RZ, -R14 ;  /* 0x000000ffff0e7224 */ /* 0x002fe200078e0a0e */
[----:B------:R-:W-:Y:S01]  /*49d0*/  IADD3 R5, P0, RZ, -R11, RZ ;  /* 0x8000000bff057210 */ /* 0x000fe20007f1e0ff */
[----:B------:R-:W-:Y:S01]  /*49e0*/  ULDC UR4, c[0x0][0x154] ;  /* 0x0000550000047ab9 */ /* 0x000fe20000000800 */
[----:B------:R-:W-:Y:S01]  /*49f0*/  IMAD.MOV.U32 R7, RZ, RZ, 0x1 ;  /* 0x00000001ff077424 */ /* 0x000fe200078e00ff */
[----:B------:R-:W1:Y:S01]  /*4a00*/  LDC R4, c[0x0][0x618] ;  /* 0x00018600ff047b82 */ /* 0x000e620000000800 */
[----:B------:R-:W-:Y:S02]  /*4a10*/  IMAD R22, R15, R14, R10 ;  /* 0x0000000e0f167224 */ /* 0x000fe400078e020a */
[----:B------:R-:W-:-:S04]  /*4a20*/  IMAD.X R3, RZ, RZ, ~R0, P0 ;  /* 0x000000ffff037224 */ /* 0x000fc800000e0e00 */
[-C--:B--2---:R-:W-:Y:S01]  /*4a30*/  IMAD R0, R3, R12.reuse, RZ ;  /* 0x0000000c03007224 */ /* 0x084fe200078e02ff */
[----:B------:R-:W2:Y:S01]  /*4a40*/  LDC R6, c[0x0][0x608] ;  /* 0x00018200ff067b82 */ /* 0x000ea20000000800 */
[----:B0-----:R-:W-:-:S04]  /*4a50*/  IMAD.WIDE.U32 R2, R5, R12, R18 ;  /* 0x0000000c05027225 */ /* 0x001fc800078e0012 */
[----:B------:R-:W-:Y:S01]  /*4a60*/  IMAD R5, R5, R13, R0 ;  /* 0x0000000d05057224 */ /* 0x000fe200078e0200 */
[----:B------:R-:W-:Y:S02]  /*4a70*/  I2FP.F32.U32 R0, R20 ;  /* 0x0000001400007245 */ /* 0x000fe40000201000 */
[----:B------:R-:W0:Y:S01]  /*4a80*/  LDC R24, c[0x0][0x658] ;  /* 0x00019600ff187b82 */ /* 0x000e220000000800 */
[----:B------:R-:W-:Y:S01]  /*4a90*/  IMAD.IADD R3, R3, 0x1, R5 ;  /* 0x0000000103037824 */ /* 0x000fe200078e0205 */
[----:B---3--:R-:W-:Y:S01]  /*4aa0*/  ISETP.NE.U32.AND P0, PT, R26, RZ, PT ;  /* 0x000000ff1a00720c */ /* 0x008fe20003f05070 */
[----:B------:R-:W-:Y:S01]  /*4ab0*/  FMUL R0, R0, UR4 ;  /* 0x0000000400007c20 */ /* 0x000fe20008400000 */
[----:B------:R-:W-:Y:S02]  /*4ac0*/  IMAD.MOV.U32 R5, RZ, RZ, -0x1 ;  /* 0xffffffffff057424 */ /* 0x000fe400078e00ff */
[----:B------:R-:W-:Y:S01]  /*4ad0*/  ISETP.NE.AND.EX P0, PT, R27, RZ, PT, P0 ;  /* 0x000000ff1b00720c */ /* 0x000fe20003f05300 */
[----:B------:R3:W4:Y:S01]  /*4ae0*/  F2I.U32.TRUNC.NTZ R12, R0 ;  /* 0x00000000000c7305 */ /* 0x000722000020f000 */
[----:B------:R-:W3:Y:S01]  /*4af0*/  LDC R15, c[0x0][0x148] ;  /* 0x00005200ff0f7b82 */ /* 0x000ee20000000800 */
[----:B-1----:R-:W-:-:S02]  /*4b00*/  SHF.R.U64 R10, R2, R4, R3 ;  /* 0x00000004020a7219 */ /* 0x002fc40000001203 */
[----:B------:R-:W-:-:S05]  /*4b10*/  SHF.R.U32.HI R3, RZ, R4, R3 ;  /* 0x00000004ff037219 */ /* 0x000fca0000011603 */
[----:B------:R-:W1:Y:S01]  /*4b20*/  LDC R14, c[0x0][0x600] ;  /* 0x00018000ff0e7b82 */ /* 0x000e620000000800 */
[-CC-:B--2---:R-:W-:Y:S02]  /*4b30*/  SHF.R.U64 R8, R10, R6.reuse, R3.reuse ;  /* 0x000000060a087219 */ /* 0x184fe40000001203 */
[----:B------:R-:W-:-:S05]  /*4b40*/  SHF.R.U32.HI R3, RZ, R6, R3 ;  /* 0x00000006ff037219 */ /* 0x000fca0000011603 */
[----:B------:R-:W2:Y:S01]  /*4b50*/  LDC R21, c[0x0][0x648] ;  /* 0x00019200ff157b82 */ /* 0x000ea20000000800 */
[-CC-:B0-----:R-:W-:Y:S02]  /*4b60*/  SHF.R.U64 R13, R8, R24.reuse, R3.reuse ;  /* 0x00000018080d7219 */ /* 0x181fe40000001203 */
[-C--:B------:R-:W-:Y:S02]  /*4b70*/  SHF.L.U32 R5, R5, R24.reuse, RZ ;  /* 0x0000001805057219 */ /* 0x080fe400000006ff */
[-C--:B------:R-:W-:Y:S01]  /*4b80*/  SHF.R.U32.HI R3, RZ, R24.reuse, R3 ;  /* 0x00000018ff037219 */ /* 0x080fe20000011603 */
[----:B------:R-:W-:Y:S01]  /*4b90*/  IMAD.MOV.U32 R2, RZ, RZ, R13 ;  /* 0x000000ffff027224 */ /* 0x000fe200078e000d */
[----:B------:R-:W-:Y:S01]  /*4ba0*/  SHF.L.U32 R24, R7, R24, RZ ;  /* 0x0000001807187219 */ /* 0x000fe200000006ff */
[----:B------:R-:W0:Y:S01]  /*4bb0*/  LDC R25, c[0x0][0x638] ;  /* 0x00018e00ff197b82 */ /* 0x000e220000000800 */
[----:B------:R-:W-:-:S07]  /*4bc0*/  LOP3.LUT R19, RZ, R5, RZ, 0x33, !PT ;  /* 0x00000005ff137212 */ /* 0x000fce00078e33ff */
[----:B------:R-:W0:Y:S01]  /*4bd0*/  LDC R28, c[0x0][0x610] ;  /* 0x00018400ff1c7b82 */ /* 0x000e220000000800 */
[----:B----4-:R-:W-:Y:S05]  /*4be0*/  @!P0 BRA `(.L_x_104) ;  /* 0x0000000000288947 */ /* 0x010fea0003800000 */
[----:B---3--:R-:W3:Y:S02]  /*4bf0*/  LDC R0, c[0x0][0x64c] ;  /* 0x00019300ff007b82 */ /* 0x008ee40000000800 */
[----:B---3--:R-:W-:-:S05]  /*4c00*/  IADD3 R7, P0, R13, R0, RZ ;  /* 0x000000000d077210 */ /* 0x008fca0007f1e0ff */
        /* <DEDUP_REMOVED lines=8> */
.L_x_104:
[----:B------:R-:W4:Y:S01]  /*4c90*/  LDC R4, c[0x0][0x65c] ;  /* 0x00019700ff047b82 */ /* 0x000f220000000800 */
[----:B--23--:R-:W-:Y:S01]  /*4ca0*/  SHF.R.U64 R0, R2, R21, R3 ;  /* 0x0000001502007219 */ /* 0x00cfe20000001203 */
[----:B-1----:R-:W-:Y:S01]  /*4cb0*/  VIADD R3, R14, 0xffffffff ;  /* 0xffffffff0e037836 */ /* 0x002fe20000000000 */
[----:B------:R-:W-:Y:S01]  /*4cc0*/  LOP3.LUT R19, R8, R19, RZ, 0xc0, !PT ;  /* 0x0000001308137212 */ /* 0x000fe200078ec0ff */
[----:B------:R-:W-:Y:S02]  /*4cd0*/  IMAD.MOV R12, RZ, RZ, -R12 ;  /* 0x000000ffff0c7224 */ /* 0x000fe400078e0a0c */
[----:B------:R-:W-:Y:S01]  /*4ce0*/  IMAD.MOV R2, RZ, RZ, -R0 ;  /* 0x000000ffff027224 */ /* 0x000fe200078e0a00 */
[----:B------:R-:W-:Y:S01]  /*4cf0*/  LOP3.LUT R3, R10, R3, RZ, 0xc0, !PT ;  /* 0x000000030a037212 */ /* 0x000fe200078ec0ff */
[----:B------:R-:W-:Y:S02]  /*4d00*/  IMAD R19, R24, R0, R19 ;  /* 0x0000000018137224 */ /* 0x000fe400078e0213 */
[----:B0-----:R-:W-:-:S04]  /*4d10*/  IMAD R0, R2, R25, R13 ;  /* 0x0000001902007224 */ /* 0x001fc800078e020d */
[----:B------:R-:W-:Y:S01]  /*4d20*/  IMAD R2, R0, R14, R3 ;  /* 0x0000000e00027224 */ /* 0x000fe200078e0203 */
[----:B----4-:R-:W-:Y:S01]  /*4d30*/  ISETP.NE.AND P0, PT, R4, 0x1, PT ;  /* 0x000000010400780c */ /* 0x010fe20003f05270 */
[----:B------:R-:W-:-:S05]  /*4d40*/  IMAD.MOV.U32 R4, RZ, RZ, 0x1 ;  /* 0x00000001ff047424 */ /* 0x000fca00078e00ff */
[----:B------:R-:W-:-:S07]  /*4d50*/  PRMT R0, R4, 0x7610, R0 ;  /* 0x0000761004007816 */ /* 0x000fce0000000000 */
[----:B------:R-:W-:-:S04]  /*4d60*/  @P0 IMAD R22, R15, R12, R20 ;  /* 0x0000000c0f160224 */ /* 0x000fc800078e0214 */
[----:B------:R-:W-:-:S05]  /*4d70*/  IMAD R19, R19, R28, R22 ;  /* 0x0000001c13137224 */ /* 0x000fca00078e0216 */
[----:B------:R-:W-:Y:S02]  /*4d80*/  SEL R22, R2, R19, !P0 ;  /* 0x0000001302167207 */ /* 0x000fe40004000000 */
[----:B------:R-:W-:Y:S01]  /*4d90*/  SEL R19, R19, R2, !P0 ;  /* 0x0000000213137207 */ /* 0x000fe20004000000 */
[----:B------:R-:W-:-:S07]  /*4da0*/  IMAD.MOV.U32 R2, RZ, RZ, R11 ;  /* 0x000000ffff027224 */ /* 0x000fce00078e000b */
.L_x_102:
[----:B------:R-:W-:Y:S02]  /*4db0*/  LOP3.LUT P0, RZ, R0, 0xff, RZ, 0xc0, !PT ;  /* 0x000000ff00ff7812 */ /* 0x000fe4000780c0ff */
[----:B------:R-:W-:-:S11]  /*4dc0*/  LOP3.LUT R73, R73, 0x1, RZ, 0x3c, !PT ;  /* 0x0000000149497812 */ /* 0x000fd600078e3cff */
[----:B------:R-:W-:Y:S05]  /*4dd0*/  @P0 BRA `(.L_x_105) ;  /* 0xffffffc800ac0947 */ /* 0x000fea000383ffff */
[----:B------:R-:W-:Y:S05]  /*4de0*/  EXIT ;  /* 0x000000000000794d */ /* 0x000fea0003800000 */
.L_x_18:
[----:B------:R-:W-:-:S08]  /*4df0*/  ISETP.NE.AND P0, PT, R5, RZ, PT ;  /* 0x000000ff0500720c */ /* 0x000fd00003f05270 */
[----:B0-----:R-:W0:-:S00]  /*4e00*/  USETMAXREG.DEALLOC.CTAPOOL 0x28 ;  /* 0x00000028000079c8 */ /* 0x001e0000080e0500 */
[----:B------:R-:W-:Y:S05]  /*4e10*/  @P0 EXIT ;  /* 0x000000000000094d */ /* 0x000fea0003800000 */
[----:B0-----:R-:W-:Y:S01]  /*4e20*/  LOP3.LUT P0, RZ, R8, 0xff, RZ, 0xc0, !PT ;  /* 0x000000ff08ff7812 */ /* 0x001fe2000780c0ff */
[----:B------:R-:W-:Y:S02]  /*4e30*/  IMAD.MOV.U32 R0, RZ, RZ, 0x1 ;  /* 0x00000001ff007424 */ /* 0x000fe400078e00ff */
[----:B------:R-:W-:-:S10]  /*4e40*/  IMAD.MOV.U32 R8, RZ, RZ, RZ ;  /* 0x000000ffff087224 */ /* 0x000fd400078e00ff */
[----:B------:R-:W-:Y:S05]  /*4e50*/  @!P0 BRA `(.L_x_106) ;  /* 0x0000000c00408947 */ /* 0x000fea0003800000 */
[----:B------:R-:W0:Y:S01]  /*4e60*/  S2R R7, SR_CgaCtaId ;  /* 0x0000000000077919 */ /* 0x000e220000008800 */
[----:B------:R-:W-:Y:S01]  /*4e70*/  LOP3.LUT P0, RZ, R4, 0x1f, RZ, 0xc0, !PT ;  /* 0x0000001f04ff7812 */ /* 0x000fe2000780c0ff */
[----:B------:R-:W-:Y:S01]  /*4e80*/  ULDC UR5, c[0x0][0x658] ;  /* 0x0001960000057ab9 */ /* 0x000fe20000000800 */
[----:B------:R-:W-:Y:S01]  /*4e90*/  UMOV UR6, 0xffffffff ;  /* 0xffffffff00067882 */ /* 0x000fe20000000000 */
[----:B------:R-:W-:Y:S01]  /*4ea0*/  BSSY B0, `(.L_x_106) ;  /* 0x00000cb000007945 */ /* 0x000fe20003800000 */
[----:B------:R-:W-:Y:S01]  /*4eb0*/  USHF.L.U32 UR6, UR6, UR5, URZ ;  /* 0x0000000506067299 */ /* 0x000fe2000800063f */
[C---:B------:R-:W-:Y:S01]  /*4ec0*/  ISETP.NE.AND P2, PT, R3.reuse, RZ, PT ;  /* 0x000000ff0300720c */ /* 0x040fe20003f45270 */
[----:B------:R-:W-:Y:S01]  /*4ed0*/  IMAD.MOV.U32 R9, RZ, RZ, 0x1 ;  /* 0x00000001ff097424 */ /* 0x000fe200078e00ff */
[----:B------:R-:W-:Y:S01]  /*4ee0*/  ISETP.NE.OR P0, PT, R3, RZ, !P0 ;  /* 0x000000ff0300720c */ /* 0x000fe20004705670 */
[----:B------:R-:W-:Y:S01]  /*4ef0*/  IMAD.MOV.U32 R0, RZ, RZ, 0x1 ;  /* 0x00000001ff007424 */ /* 0x000fe200078e00ff */
[----:B------:R-:W-:Y:S01]  /*4f00*/  LOP3.LUT R6, R16, 0x2, RZ, 0xfc, !PT ;  /* 0x0000000210067812 */ /* 0x000fe200078efcff */
[----:B------:R-:W-:Y:S01]  /*4f10*/  IMAD.MOV.U32 R8, RZ, RZ, RZ ;  /* 0x000000ffff087224 */ /* 0x000fe200078e00ff */
[----:B------:R-:W-:Y:S01]  /*4f20*/  ULDC UR4, c[0x0][0x600] ;  /* 0x0001800000047ab9 */ /* 0x000fe20000000800 */
[----:B------:R-:W-:Y:S01]  /*4f30*/  UMOV UR7, 0x1 ;  /* 0x0000000100077882 */ /* 0x000fe20000000000 */
[----:B------:R-:W-:-:S02]  /*4f40*/  UIADD3 UR19, UR40, 0x1, URZ ;  /* 0x0000000128137890 */ /* 0x000fc4000fffe03f */
[----:B------:R-:W-:Y:S02]  /*4f50*/  UIADD3 UR15, UR4, -0x1, URZ ;  /* 0xffffffff040f7890 */ /* 0x000fe4000fffe03f */
[----:B------:R-:W-:Y:S02]  /*4f60*/  USHF.L.U32 UR17, UR7, UR5, URZ ;  /* 0x0000000507117299 */ /* 0x000fe4000800063f */
[----:B------:R-:W-:Y:S01]  /*4f70*/  ULOP3.LUT UR16, URZ, UR6, URZ, 0x33, !UPT ;  /* 0x000000063f107292 */ /* 0x000fe2000f8e333f */
[----:B------:R-:W-:Y:S01]  /*4f80*/  ULDC.64 UR20, c[0x0][0x198] ;  /* 0x0000660000147ab9 */ /* 0x000fe20000000a00 */
[C---:B0-----:R-:W-:Y:S02]  /*4f90*/  IMAD.SHL.U32 R10, R7.reuse, 0x8, RZ ;  /* 0x00000008070a7824 */ /* 0x041fe400078e00ff */
[----:B------:R-:W-:-:S03]  /*4fa0*/  IMAD.SHL.U32 R7, R7, 0x100, RZ ;  /* 0x0000010007077824 */ /* 0x000fc600078e00ff */
[----:B------:R-:W-:Y:S02]  /*4fb0*/  LOP3.LUT R10, R10, 0x38, RZ, 0xc0, !PT ;  /* 0x000000380a0a7812 */ /* 0x000fe400078ec0ff */
[----:B------:R-:W-:-:S07]  /*4fc0*/  LOP3.LUT R7, R7, 0x700, RZ, 0xc0, !PT ;  /* 0x0000070007077812 */ /* 0x000fce00078ec0ff */
.L_x_118:
[----:B------:R-:W-:-:S03]  /*4fd0*/  UMOV UR4, 0xffffffff ;  /* 0xffffffff00047882 */ /* 0x000fc60000000000 */
[----:B------:R-:W-:Y:S05]  /*4fe0*/  BRA.DIV UR4, `(.L_x_107) ;  /* 0x0000001604587947 */ /* 0x000fea000b800000 */
[----:B------:R-:W-:-:S13]  /*4ff0*/  ELECT P6, URZ, PT ;  /* 0x00000000003f782f */ /* 0x000fda00038c0000 */
.L_x_141:
[----:B------:R-:W0:Y:S01]  /*5000*/  LDC R3, c[0x0][0x28c] ;  /* 0x0000a300ff037b82 */ /* 0x000e220000000800 */
[----:B------:R-:W-:Y:S01]  /*5010*/  BSSY B1, `(.L_x_108) ;  /* 0x0000039000017945 */ /* 0x000fe20003800000 */
[----:B0-----:R-:W-:-:S13]  /*5020*/  ISETP.LT.OR P6, PT, R3, 0x1, !P6 ;  /* 0x000000010300780c */ /* 0x001fda00077c1670 */
[----:B------:R-:W-:Y:S05]  /*5030*/  @P6 BRA `(.L_x_109) ;  /* 0x0000000000d86947 */ /* 0x000fea0003800000 */
[----:B------:R-:W-:Y:S02]  /*5040*/  IMAD.SHL.U32 R19, R19, 0x40, RZ ;  /* 0x0000004013137824 */ /* 0x000fe400078e00ff */
[----:B------:R-:W-:Y:S02]  /*5050*/  IMAD R22, R22, 0x40, R10 ;  /* 0x0000004016167824 */ /* 0x000fe400078e020a */
[----:B------:R-:W-:Y:S02]  /*5060*/  IMAD.MOV.U32 R14, RZ, RZ, RZ ;  /* 0x000000ffff0e7224 */ /* 0x000fe400078e00ff */
[----:B------:R-:W-:Y:S02]  /*5070*/  IMAD.U32 R15, RZ, RZ, UR19 ;  /* 0x00000013ff0f7e24 */ /* 0x000fe4000f8e00ff */
[----:B------:R-:W-:Y:S02]  /*5080*/  IMAD.MOV.U32 R3, RZ, RZ, R0 ;  /* 0x000000ffff037224 */ /* 0x000fe400078e0000 */
[----:B------:R-:W-:-:S07]  /*5090*/  IMAD.MOV.U32 R4, RZ, RZ, R8 ;  /* 0x000000ffff047224 */ /* 0x000fce00078e0008 */
.L_x_113:
[----:B------:R-:W0:Y:S01]  /*50a0*/  S2R R12, SR_CgaCtaId ;  /* 0x00000000000c7919 */ /* 0x000e220000008800 */
[----:B------:R-:W-:Y:S01]  /*50b0*/  MOV R5, 0x400 ;  /* 0x0000040000057802 */ /* 0x000fe20000000f00 */
[----:B------:R-:W1:Y:S03]  /*50c0*/  @!P2 LDC R11, c[0x0][0x500] ;  /* 0x00014000ff0bab82 */ /* 0x000e660000000800 */
[----:B0-----:R-:W-:Y:S02]  /*50d0*/  LEA R13, R12, R5, 0x18 ;  /* 0x000000050c0d7211 */ /* 0x001fe400078ec0ff */
[----:B------:R-:W-:-:S03]  /*50e0*/  SHF.L.U32 R5, R3, 0x1f, RZ ;  /* 0x0000001f03057819 */ /* 0x000fc600000006ff */
[----:B------:R-:W-:-:S04]  /*50f0*/  IMAD R12, R4, 0x8, R13 ;  /* 0x00000008040c7824 */ /* 0x000fc800078e020d */
[----:B------:R-:W0:Y:S02]  /*5100*/  SYNCS.PHASECHK.TRANS64.TRYWAIT P1, [R12+URZ+0x70], R5 ;  /* 0x000070050c0075a7 */ /* 0x000e24000802017f */
[----:B01----:R-:W-:Y:S05]  /*5110*/  @!P1 BRA `(.L_x_110) ;  /* 0x00000014002c9947 */ /* 0x003fea0003800000 */
.L_x_142:
[----:B0-----:R-:W-:Y:S01]  /*5120*/  PRMT R5, R6, 0x9910, RZ ;  /* 0x0000991006057816 */ /* 0x001fe200000000ff */
[----:B------:R0:W-:Y:S03]  /*5130*/  @!P2 SYNCS.ARRIVE.TRANS64 RZ, [R12+URZ], R11 ;  /* 0x0000000b0cffa9a7 */ /* 0x0001e6000800003f */
[----:B------:R-:W-:-:S13]  /*5140*/  ISETP.NE.AND P1, PT, R5, 0x2, PT ;  /* 0x000000020500780c */ /* 0x000fda0003f25270 */
[----:B0-----:R-:W-:Y:S05]  /*5150*/  @P1 BRA `(.L_x_111) ;  /* 0x0000000000041947 */ /* 0x001fea0003800000 */
[----:B------:R-:W-:Y:S01]  /*5160*/  BPT.TRAP 0x1 ;  /* 0x000000040000795c */ /* 0x000fe20000300000 */
.L_x_111:
[----:B------:R-:W-:Y:S05]  /*5170*/  @P0 BRA `(.L_x_112) ;  /* 0x0000000000040947 */ /* 0x000fea0003800000 */
[----:B------:R-:W-:Y:S01]  /*5180*/  BPT.TRAP 0x1 ;  /* 0x000000040000795c */ /* 0x000fe20000300000 */
.L_x_112:
[----:B------:R-:W-:Y:S01]  /*5190*/  IMAD R5, R4, 0x800, R7 ;  /* 0x0000080004057824 */ /* 0x000fe200078e0207 */
[----:B------:R-:W-:Y:S01]  /*51a0*/  R2UR UR9, R12 ;  /* 0x000000000c0972ca */ /* 0x000fe200000e0000 */
[C-C-:B------:R-:W-:Y:S01]  /*51b0*/  IMAD R11, R4.reuse, 0x2000, R13.reuse ;  /* 0x00002000040b7824 */ /* 0x140fe200078e020d */
[----:B------:R-:W-:Y:S01]  /*51c0*/  UIADD3 UR4, UP0, UR20, 0xf0, URZ ;  /* 0x000000f014047890 */ /* 0x000fe2000ff1e03f */
[----:B------:R-:W-:Y:S01]  /*51d0*/  IMAD R5, R5, 0x4, R13 ;  /* 0x0000000405057824 */ /* 0x000fe200078e020d */
[----:B------:R-:W-:Y:S01]  /*51e0*/  R2UR UR11, R19 ;  /* 0x00000000130b72ca */ /* 0x000fe200000e0000 */
[----:B------:R-:W-:Y:S01]  /*51f0*/  VIADD R15, R15, 0xffffffff ;  /* 0xffffffff0f0f7836 */ /* 0x000fe20000000000 */
[----:B------:R-:W-:Y:S01]  /*5200*/  R2UR UR5, R11 ;  /* 0x000000000b0572ca */ /* 0x000fe200000e0000 */
[----:B------:R-:W-:Y:S01]  /*5210*/  UIADD3 UR22, UP1, UR20, 0x1f0, URZ ;  /* 0x000001f014167890 */ /* 0x000fe2000ff3e03f */
[----:B------:R-:W-:Y:S01]  /*5220*/  R2UR UR8, R5 ;  /* 0x00000000050872ca */ /* 0x000fe200000e0000 */
[----:B------:R-:W-:Y:S01]  /*5230*/  VIADD R4, R4, 0x1 ;  /* 0x0000000104047836 */ /* 0x000fe20000000000 */
[----:B------:R-:W-:Y:S01]  /*5240*/  R2UR UR10, R14 ;  /* 0x000000000e0a72ca */ /* 0x000fe200000e0000 */
[----:B------:R-:W-:Y:S01]  /*5250*/  UIADD3.X UR23, URZ, UR21, URZ, UP1, !UPT ;  /* 0x000000153f177290 */ /* 0x000fe20008ffe43f */
[----:B------:R-:W-:Y:S01]  /*5260*/  R2UR UR12, R2 ;  /* 0x00000000020c72ca */ /* 0x000fe200000e0000 */
[----:B------:R-:W-:Y:S01]  /*5270*/  UMOV UR6, 0x0 ;  /* 0x0000000000067882 */ /* 0x000fe20000000000 */
[----:B------:R-:W-:Y:S01]  /*5280*/  R2UR UR18, R22 ;  /* 0x00000000161272ca */ /* 0x000fe200000e0000 */
[----:B------:R-:W-:Y:S01]  /*5290*/  UMOV UR7, 0x10000000 ;  /* 0x1000000000077882 */ /* 0x000fe20000000000 */
[----:B------:R-:W-:Y:S01]  /*52a0*/  ISETP.GT.AND P3, PT, R15, 0x1, PT ;  /* 0x000000010f00780c */ /* 0x000fe20003f64270 */
[----:B------:R-:W-:Y:S01]  /*52b0*/  UMOV UR24, 0xff0000 ;  /* 0x00ff000000187882 */ /* 0x000fe20000000000 */
[----:B------:R-:W-:Y:S01]  /*52c0*/  ISETP.NE.AND P1, PT, R4, 0xe, PT ;  /* 0x0000000e0400780c */ /* 0x000fe20003f25270 */
[----:B------:R-:W-:Y:S01]  /*52d0*/  UIADD3 UR13, UR5, 0x200, URZ ;  /* 0x00000200050d7890 */ /* 0x000fe2000fffe03f */
[----:B------:R-:W-:Y:S01]  /*52e0*/  VIADD R14, R14, 0x20 ;  /* 0x000000200e0e7836 */ /* 0x000fe20000000000 */
[----:B------:R-:W-:Y:S01]  /*52f0*/  UIADD3.X UR5, URZ, UR21, URZ, UP0, !UPT ;  /* 0x000000153f057290 */ /* 0x000fe200087fe43f */
[----:B------:R-:W-:Y:S01]  /*5300*/  SEL R12, RZ, 0x1, P1 ;  /* 0x00000001ff0c7807 */ /* 0x000fe20000800000 */
[----:B------:R-:W-:Y:S01]  /*5310*/  UIADD3 UR14, UR8, 0x1c200, URZ ;  /* 0x0001c200080e7890 */ /* 0x000fe2000fffe03f */
[----:B------:R-:W-:-:S02]  /*5320*/  SEL R4, R4, RZ, P1 ;  /* 0x000000ff04047207 */ /* 0x000fc40000800000 */
[----:B------:R-:W-:Y:S01]  /*5330*/  UMOV UR8, UR13 ;  /* 0x0000000d00087c82 */ /* 0x000fe20008000000 */
[----:B------:R-:W-:-:S03]  /*5340*/  LOP3.LUT R3, R3, R12, RZ, 0x3c, !PT ;  /* 0x0000000c03037212 */ /* 0x000fc600078e3cff */
[----:B------:R0:W-:Y:S02]  /*5350*/  UTMALDG.3D [UR8], [UR4], desc[UR6] ;  /* 0x00000608040075b4 */ /* 0x0001e40008011000 */
[----:B0-----:R-:W-:Y:S01]  /*5360*/  UMOV UR8, UR14 ;  /* 0x0000000e00087c82 */ /* 0x001fe20008000000 */
[----:B------:R-:W-:Y:S02]  /*5370*/  UMOV UR11, UR18 ;  /* 0x00000012000b7c82 */ /* 0x000fe40008000000 */
[----:B------:R0:W-:Y:S02]  /*5380*/  UTMALDG.3D.MULTICAST [UR8], [UR22], UR24, desc[UR6] ;  /* 0x00000608160073b4 */ /* 0x0001e40008011818 */
[----:B0-----:R-:W-:Y:S05]  /*5390*/  @P3 BRA `(.L_x_113) ;  /* 0xfffffffc00403947 */ /* 0x001fea000383ffff */
.L_x_109:
[----:B------:R-:W-:Y:S05]  /*53a0*/  BSYNC B1 ;  /* 0x0000000000017941 */ /* 0x000fea0003800000 */
.L_x_108:
[----:B------:R-:W2:Y:S01]  /*53b0*/  LDL.64 R12, [R1] ;  /* 0x00000000010c7983 */ /* 0x000ea20000100a00 */
[----:B------:R-:W-:Y:S01]  /*53c0*/  LOP3.LUT P4, RZ, R9, 0xff, RZ, 0xc0, !PT ;  /* 0x000000ff09ff7812 */ /* 0x000fe2000788c0ff */
[----:B------:R-:W-:Y:S01]  /*53d0*/  VIADD R8, R8, UR40 ;  /* 0x0000002808087c36 */ /* 0x000fe20008000000 */
[----:B------:R-:W-:Y:S01]  /*53e0*/  ULDC.64 UR4, c[0x0][0x650] ;  /* 0x0001940000047ab9 */ /* 0x000fe20000000a00 */
[----:B------:R-:W-:Y:S01]  /*53f0*/  IMAD.U32 R5, RZ, RZ, UR40 ;  /* 0x00000028ff057e24 */ /* 0x000fe2000f8e00ff */
[----:B------:R-:W-:Y:S01]  /*5400*/  UISETP.GE.U32.AND UP0, UPT, UR40, 0xe, UPT ;  /* 0x0000000e2800788c */ /* 0x000fe2000bf06070 */
[----:B------:R-:W-:Y:S01]  /*5410*/  BSSY B1, `(.L_x_114) ;  /* 0x0000071000017945 */ /* 0x000fe20003800000 */
[----:B------:R-:W-:Y:S01]  /*5420*/  SHF.R.U32.HI R2, RZ, 0x1, R8 ;  /* 0x00000001ff027819 */ /* 0x000fe20000011608 */
[----:B------:R-:W-:Y:S01]  /*5430*/  IMAD.MOV.U32 R19, RZ, RZ, -0x1 ;  /* 0xffffffffff137424 */ /* 0x000fe200078e00ff */
[----:B------:R-:W-:Y:S01]  /*5440*/  ISETP.GT.U32.AND P1, PT, R8, 0xd, PT ;  /* 0x0000000d0800780c */ /* 0x000fe20003f24070 */
[----:B------:R-:W-:Y:S01]  /*5450*/  IMAD.MOV.U32 R22, RZ, RZ, -0x1 ;  /* 0xffffffffff167424 */ /* 0x000fe200078e00ff */
[----:B------:R-:W-:-:S02]  /*5460*/  PLOP3.LUT P3, PT, PT, PT, UP0, 0x80, 0x0 ;  /* 0x000000000000781c */ /* 0x000fc40003f6f008 */
[----:B------:R-:W-:Y:S01]  /*5470*/  ISETP.LT.U32.AND P1, PT, R5, 0xe, P1 ;  /* 0x0000000e0500780c */ /* 0x000fe20000f21070 */
[----:B------:R-:W0:Y:S01]  /*5480*/  @P4 S2R R4, SR_CgaCtaId ;  /* 0x0000000000044919 */ /* 0x000e220000008800 */
[----:B------:R-:W-:Y:S02]  /*5490*/  @P4 MOV R3, 0x400 ;  /* 0x0000040000034802 */ /* 0x000fe40000000f00 */
[----:B------:R-:W-:Y:S02]  /*54a0*/  PRMT R9, RZ, 0x7610, R9 ;  /* 0x00007610ff097816 */ /* 0x000fe40000000009 */
[----:B0-----:R-:W-:Y:S01]  /*54b0*/  @P4 LEA R4, R4, R3, 0x18 ;  /* 0x0000000304044211 */ /* 0x001fe200078ec0ff */
[----:B------:R-:W-:-:S03]  /*54c0*/  IMAD.WIDE.U32 R2, R2, -0x6db6db6d, RZ ;  /* 0x9249249302027825 */ /* 0x000fc600078e00ff */
[----:B------:R0:W-:Y:S01]  /*54d0*/  @P4 SYNCS.ARRIVE.TRANS64.A1T0 RZ, [R4+URZ+0x118], RZ ;  /* 0x000118ff04ff49a7 */ /* 0x0001e2000810003f */
[----:B------:R-:W-:Y:S01]  /*54e0*/  IMAD.MOV.U32 R2, RZ, RZ, -0x1 ;  /* 0xffffffffff027424 */ /* 0x000fe200078e00ff */
[----:B------:R-:W-:Y:S02]  /*54f0*/  SHF.R.U32.HI R5, RZ, 0x2, R3 ;  /* 0x00000002ff057819 */ /* 0x000fe40000011603 */
[----:B------:R-:W-:-:S03]  /*5500*/  SEL R3, RZ, 0x1, !P1 ;  /* 0x00000001ff037807 */ /* 0x000fc60004800000 */
[----:B------:R-:W-:Y:S01]  /*5510*/  IMAD R8, R5, -0xe, R8 ;  /* 0xfffffff205087824 */ /* 0x000fe200078e0208 */
[----:B------:R-:W-:Y:S02]  /*5520*/  LOP3.LUT R0, R0, R3, RZ, 0x3c, !PT ;  /* 0x0000000300007212 */ /* 0x000fe400078e3cff */
[----:B------:R-:W-:Y:S02]  /*5530*/  PRMT R3, RZ, 0x7610, R3 ;  /* 0x00007610ff037816 */ /* 0x000fe40000000003 */
[----:B------:R-:W-:Y:S02]  /*5540*/  @P3 LOP3.LUT R0, R0, 0x1, R5, 0x78, !PT ;  /* 0x0000000100003812 */ /* 0x000fe400078e7805 */
[----:B--2---:R-:W-:-:S04]  /*5550*/  IADD3 R18, P4, R18, R12, RZ ;  /* 0x0000000c12127210 */ /* 0x004fc80007f9e0ff */
[----:B------:R-:W-:Y:S01]  /*5560*/  ISETP.GE.U32.AND P1, PT, R18, UR4, PT ;  /* 0x0000000412007c0c */ /* 0x000fe2000bf26070 */
[----:B------:R-:W-:-:S05]  /*5570*/  IMAD.X R17, R17, 0x1, R23, P4 ;  /* 0x0000000111117824 */ /* 0x000fca00020e0617 */
[----:B------:R-:W-:-:S13]  /*5580*/  ISETP.GE.U32.AND.EX P1, PT, R17, UR5, PT, P1 ;  /* 0x0000000511007c0c */ /* 0x000fda000bf26110 */
[----:B0-----:R-:W-:Y:S05]  /*5590*/  @P1 BRA `(.L_x_115) ;  /* 0x0000000400601947 */ /* 0x001fea0003800000 */
[----:B------:R-:W0:Y:S01]  /*55a0*/  S2R R12, SR_CTAID.X ;  /* 0x00000000000c7919 */ /* 0x000e220000002500 */
[----:B------:R-:W-:Y:S01]  /*55b0*/  ULDC.64 UR4, c[0x0][0x628] ;  /* 0x00018a0000047ab9 */ /* 0x000fe20000000a00 */
[----:B------:R-:W-:Y:S01]  /*55c0*/  ULDC UR7, c[0x0][0x630] ;  /* 0x00018c0000077ab9 */ /* 0x000fe20000000800 */
[----:B------:R-:W-:Y:S01]  /*55d0*/  ISETP.NE.U32.AND P1, PT, RZ, UR4, PT ;  /* 0x00000004ff007c0c */ /* 0x000fe2000bf25070 */
[----:B------:R-:W1:Y:S01]  /*55e0*/  S2R R13, SR_CTAID.Y ;  /* 0x00000000000d7919 */ /* 0x000e620000002600 */
[----:B------:R-:W-:Y:S01]  /*55f0*/  ULDC UR8, c[0x0][0x150] ;  /* 0x0000540000087ab9 */ /* 0x000fe20000000800 */
[----:B------:R-:W-:Y:S01]  /*5600*/  IMAD.MOV.U32 R2, RZ, RZ, R18 ;  /* 0x000000ffff027224 */ /* 0x000fe200078e0012 */
[----:B------:R-:W-:Y:S01]  /*5610*/  ISETP.NE.AND.EX P1, PT, RZ, UR5, PT, P1 ;  /* 0x00000005ff007c0c */ /* 0x000fe2000bf25310 */
[----:B------:R-:W-:Y:S01]  /*5620*/  IMAD.MOV.U32 R3, RZ, RZ, R17 ;  /* 0x000000ffff037224 */ /* 0x000fe200078e0011 */
[----:B0-----:R-:W-:-:S11]  /*5630*/  I2FP.F32.U32 R14, R12 ;  /* 0x0000000c000e7245 */ /* 0x001fd60000201000 */
[----:B------:R-:W-:Y:S05]  /*5640*/  @!P1 BRA `(.L_x_116) ;  /* 0x0000000000289947 */ /* 0x000fea0003800000 */
[----:B------:R-:W-:Y:S02]  /*5650*/  ULDC UR6, c[0x0][0x634] ;  /* 0x00018d0000067ab9 */ /* 0x000fe40000000800 */
[----:B------:R-:W-:-:S05]  /*5660*/  IADD3 R3, P1, R18, UR6, RZ ;  /* 0x0000000612037c10 */ /* 0x000fca000ff3e0ff */
[----:B------:R-:W-:-:S04]  /*5670*/  IMAD.X R11, RZ, RZ, R17, P1 ;  /* 0x000000ffff0b7224 */ /* 0x000fc800008e0611 */
[----:B------:R-:W-:-:S04]  /*5680*/  IMAD.WIDE.U32 R4, R11, UR4, RZ ;  /* 0x000000040b047c25 */ /* 0x000fc8000f8e00ff */
[----:B------:R-:W-:-:S04]  /*5690*/  IMAD.WIDE.U32 R4, P1, R3, UR5, R4 ;  /* 0x0000000503047c25 */ /* 0x000fc8000f820004 */
[----:B------:R-:W-:-:S04]  /*56a0*/  IMAD.WIDE.U32 R2, R3, UR4, RZ ;  /* 0x0000000403027c25 */ /* 0x000fc8000f8e00ff */
[----:B------:R-:W-:Y:S01]  /*56b0*/  IMAD.MOV.U32 R2, RZ, RZ, R5 ;  /* 0x000000ffff027224 */ /* 0x000fe200078e0005 */
[----:B------:R-:W-:Y:S01]  /*56c0*/  IADD3 RZ, P3, R3, R4, RZ ;  /* 0x0000000403ff7210 */ /* 0x000fe20007f7e0ff */
[----:B------:R-:W-:-:S04]  /*56d0*/  IMAD.X R3, RZ, RZ, RZ, P1 ;  /* 0x000000ffff037224 */ /* 0x000fc800008e06ff */
[----:B------:R-:W-:-:S08]  /*56e0*/  IMAD.WIDE.U32.X R2, R11, UR5, R2, P3 ;  /* 0x000000050b027c25 */ /* 0x000fd000098e0402 */
.L_x_116:
[----:B------:R-:W0:Y:S01]  /*56f0*/  LDC R21, c[0x0][0x65c] ;  /* 0x00019700ff157b82 */ /* 0x000e220000000800 */
[--C-:B------:R-:W-:Y:S01]  /*5700*/  SHF.R.U64 R11, R2, UR7, R3.reuse ;  /* 0x00000007020b7c19 */ /* 0x100fe20008001203 */
[----:B------:R-:W-:Y:S01]  /*5710*/  FMUL R14, R14, UR8 ;  /* 0x000000080e0e7c20 */ /* 0x000fe20008400000 */
[----:B------:R-:W-:Y:S01]  /*5720*/  SHF.R.U32.HI R2, RZ, UR7, R3 ;  /* 0x00000007ff027c19 */ /* 0x000fe20008011603 */
[----:B------:R-:W-:Y:S01]  /*5730*/  ULDC UR6, c[0x0][0x154] ;  /* 0x0000550000067ab9 */ /* 0x000fe20000000800 */
[----:B------:R-:W-:Y:S01]  /*5740*/  IADD3 R15, P1, RZ, -R11, RZ ;  /* 0x8000000bff0f7210 */ /* 0x000fe20007f3e0ff */
[----:B------:R-:W-:Y:S01]  /*5750*/  ULDC.64 UR4, c[0x0][0x620] ;  /* 0x0001880000047ab9 */ /* 0x000fe20000000a00 */
[----:B-1----:R-:W-:Y:S01]  /*5760*/  I2FP.F32.U32 R3, R13 ;  /* 0x0000000d00037245 */ /* 0x002fe20000201000 */
[----:B------:R-:W1:Y:S01]  /*5770*/  LDC R19, c[0x0][0x144] ;  /* 0x00005100ff137b82 */ /* 0x000e620000000800 */
[----:B------:R-:W2:Y:S01]  /*5780*/  F2I.U32.TRUNC.NTZ R14, R14 ;  /* 0x0000000e000e7305 */ /* 0x000ea2000020f000 */
[----:B------:R-:W-:-:S02]  /*5790*/  IMAD.X R2, RZ, RZ, ~R2, P1 ;  /* 0x000000ffff027224 */ /* 0x000fc400008e0e02 */
[----:B------:R-:W-:Y:S01]  /*57a0*/  FMUL R4, R3, UR6 ;  /* 0x0000000603047c20 */ /* 0x000fe20008400000 */
[----:B------:R-:W-:Y:S01]  /*57b0*/  IMAD.MOV.U32 R3, RZ, RZ, R17 ;  /* 0x000000ffff037224 */ /* 0x000fe200078e0011 */
[----:B------:R-:W-:Y:S01]  /*57c0*/  ULDC.64 UR6, c[0x0][0x640] ;  /* 0x0001900000067ab9 */ /* 0x000fe20000000a00 */
[----:B------:R-:W-:Y:S01]  /*57d0*/  IMAD R2, R2, UR4, RZ ;  /* 0x0000000402027c24 */ /* 0x000fe2000f8e02ff */
[----:B------:R-:W3:Y:S01]  /*57e0*/  LDC R20, c[0x0][0x148] ;  /* 0x00005200ff147b82 */ /* 0x000ee20000000800 */
[----:B------:R-:W-:Y:S01]  /*57f0*/  ISETP.NE.U32.AND P1, PT, RZ, UR6, PT ;  /* 0x00000006ff007c0c */ /* 0x000fe2000bf25070 */
[----:B------:R-:W4:Y:S01]  /*5800*/  F2I.U32.TRUNC.NTZ R4, R4 ;  /* 0x0000000400047305 */ /* 0x000f22000020f000 */
[----:B------:R-:W-:Y:S02]  /*5810*/  IMAD R5, R15, UR5, R2 ;  /* 0x000000050f057c24 */ /* 0x000fe4000f8e0202 */
[----:B------:R-:W-:Y:S01]  /*5820*/  IMAD.MOV.U32 R2, RZ, RZ, R18 ;  /* 0x000000ffff027224 */ /* 0x000fe200078e0012 */
[----:B------:R-:W-:-:S02]  /*5830*/  ISETP.NE.AND.EX P1, PT, RZ, UR7, PT, P1 ;  /* 0x00000007ff007c0c */ /* 0x000fc4000bf25310 */
[----:B0-----:R-:W-:Y:S01]  /*5840*/  ISETP.NE.AND P4, PT, R21, 0x1, PT ;  /* 0x000000011500780c */ /* 0x001fe20003f85270 */
[----:B------:R-:W-:Y:S01]  /*5850*/  IMAD.WIDE.U32 R2, R15, UR4, R2 ;  /* 0x000000040f027c25 */ /* 0x000fe2000f8e0002 */
[----:B------:R-:W-:-:S03]  /*5860*/  ULDC UR4, c[0x0][0x618] ;  /* 0x0001860000047ab9 */ /* 0x000fc60000000800 */
[----:B--2---:R-:W-:Y:S02]  /*5870*/  IMAD.MOV R14, RZ, RZ, -R14 ;  /* 0x000000ffff0e7224 */ /* 0x004fe400078e0a0e */
[----:B------:R-:W-:Y:S02]  /*5880*/  IMAD.IADD R3, R3, 0x1, R5 ;  /* 0x0000000103037824 */ /* 0x000fe400078e0205 */
[----:B-1----:R-:W-:-:S03]  /*5890*/  IMAD R12, R19, R14, R12 ;  /* 0x0000000e130c7224 */ /* 0x002fc600078e020c */
[--C-:B------:R-:W-:Y:S01]  /*58a0*/  SHF.R.U64 R14, R2, UR4, R3.reuse ;  /* 0x00000004020e7c19 */ /* 0x100fe20008001203 */
[----:B----4-:R-:W-:Y:S01]  /*58b0*/  IMAD.MOV R2, RZ, RZ, -R4 ;  /* 0x000000ffff027224 */ /* 0x010fe200078e0a04 */
[----:B------:R-:W-:Y:S01]  /*58c0*/  SHF.R.U32.HI R3, RZ, UR4, R3 ;  /* 0x00000004ff037c19 */ /* 0x000fe20008011603 */
[----:B------:R-:W-:Y:S02]  /*58d0*/  ULDC UR4, c[0x0][0x608] ;  /* 0x0001820000047ab9 */ /* 0x000fe40000000800 */
[----:B---3--:R-:W-:Y:S01]  /*58e0*/  @P4 IMAD R12, R20, R2, R13 ;  /* 0x00000002140c4224 */ /* 0x008fe200078e020d */
[--C-:B------:R-:W-:Y:S02]  /*58f0*/  SHF.R.U64 R19, R14, UR4, R3.reuse ;  /* 0x000000040e137c19 */ /* 0x100fe40008001203 */
[----:B------:R-:W-:Y:S01]  /*5900*/  SHF.R.U32.HI R2, RZ, UR4, R3 ;  /* 0x00000004ff027c19 */ /* 0x000fe20008011603 */
[----:B------:R-:W-:-:S03]  /*5910*/  ULDC UR4, c[0x0][0x658] ;  /* 0x0001960000047ab9 */ /* 0x000fc60000000800 */
[--C-:B------:R-:W-:Y:S02]  /*5920*/  SHF.R.U64 R13, R19, UR4, R2.reuse ;  /* 0x00000004130d7c19 */ /* 0x100fe40008001202 */
[----:B------:R-:W-:-:S03]  /*5930*/  SHF.R.U32.HI R2, RZ, UR4, R2 ;  /* 0x00000004ff027c19 */ /* 0x000fc60008011602 */
[----:B------:R-:W-:Y:S02]  /*5940*/  IMAD.MOV.U32 R4, RZ, RZ, R13 ;  /* 0x000000ffff047224 */ /* 0x000fe400078e000d */
[----:B------:R-:W-:Y:S01]  /*5950*/  IMAD.MOV.U32 R3, RZ, RZ, R2 ;  /* 0x000000ffff037224 */ /* 0x000fe200078e0002 */
[----:B------:R-:W-:Y:S06]  /*5960*/  @!P1 BRA `(.L_x_117) ;  /* 0x00000000002c9947 */ /* 0x000fec0003800000 */
        /* <DEDUP_REMOVED lines=9> */
[----:B------:R-:W-:-:S04]  /*5a00*/  IMAD.WIDE.U32.X R2, R15, UR7, R2, P3 ;  /* 0x000000070f027c25 */ /* 0x000fc800098e0402 */
[----:B------:R-:W-:-:S07]  /*5a10*/  IMAD.MOV.U32 R4, RZ, RZ, R2 ;  /* 0x000000ffff047224 */ /* 0x000fce00078e0002 */
.L_x_117:
[----:B------:R-:W-:Y:S01]  /*5a20*/  ULDC UR4, c[0x0][0x648] ;  /* 0x0001920000047ab9 */ /* 0x000fe20000000800 */
[----:B------:R-:W-:Y:S01]  /*5a30*/  LOP3.LUT R2, R19, UR16, RZ, 0xc0, !PT ;  /* 0x0000001013027c12 */ /* 0x000fe2000f8ec0ff */
[----:B------:R-:W-:Y:S01]  /*5a40*/  ULDC UR5, c[0x0][0x610] ;  /* 0x0001840000057ab9 */ /* 0x000fe20000000800 */
[----:B------:R-:W-:Y:S01]  /*5a50*/  SHF.R.U64 R3, R4, UR4, R3 ;  /* 0x0000000404037c19 */ /* 0x000fe20008001203 */
[----:B------:R-:W-:Y:S01]  /*5a60*/  ULDC UR4, c[0x0][0x638] ;  /* 0x00018e0000047ab9 */ /* 0x000fe20000000800 */
[----:B------:R-:W-:-:S03]  /*5a70*/  LOP3.LUT R14, R14, UR15, RZ, 0xc0, !PT ;  /* 0x0000000f0e0e7c12 */ /* 0x000fc6000f8ec0ff */
[----:B------:R-:W-:Y:S02]  /*5a80*/  IMAD.MOV R4, RZ, RZ, -R3 ;  /* 0x000000ffff047224 */ /* 0x000fe400078e0a03 */
[----:B------:R-:W-:Y:S02]  /*5a90*/  IMAD R3, R3, UR17, R2 ;  /* 0x0000001103037c24 */ /* 0x000fe4000f8e0202 */
[----:B------:R-:W-:Y:S01]  /*5aa0*/  IMAD R13, R4, UR4, R13 ;  /* 0x00000004040d7c24 */ /* 0x000fe2000f8e020d */
[----:B------:R-:W-:Y:S01]  /*5ab0*/  ULDC UR4, c[0x0][0x600] ;  /* 0x0001800000047ab9 */ /* 0x000fe20000000800 */
[----:B------:R-:W-:Y:S02]  /*5ac0*/  IMAD R12, R3, UR5, R12 ;  /* 0x00000005030c7c24 */ /* 0x000fe4000f8e020c */
[----:B------:R-:W-:Y:S02]  /*5ad0*/  IMAD R13, R13, UR4, R14 ;  /* 0x000000040d0d7c24 */ /* 0x000fe4000f8e020e */
[----:B------:R-:W-:-:S02]  /*5ae0*/  IMAD.MOV.U32 R3, RZ, RZ, 0x1 ;  /* 0x00000001ff037424 */ /* 0x000fc400078e00ff */
[----:B------:R-:W-:Y:S01]  /*5af0*/  IMAD.MOV.U32 R2, RZ, RZ, R11 ;  /* 0x000000ffff027224 */ /* 0x000fe200078e000b */
[----:B------:R-:W-:Y:S02]  /*5b00*/  SEL R22, R13, R12, !P4 ;  /* 0x0000000c0d167207 */ /* 0x000fe40006000000 */
[----:B------:R-:W-:-:S07]  /*5b10*/  SEL R19, R12, R13, !P4 ;  /* 0x0000000d0c137207 */ /* 0x000fce0006000000 */
.L_x_115:
[----:B------:R-:W-:Y:S05]  /*5b20*/  BSYNC B1 ;  /* 0x0000000000017941 */ /* 0x000fea0003800000 */
.L_x_114:
[----:B------:R-:W-:-:S13]  /*5b30*/  LOP3.LUT P1, RZ, R3, 0xff, RZ, 0xc0, !PT ;  /* 0x000000ff03ff7812 */ /* 0x000fda000782c0ff */
[----:B------:R-:W-:Y:S05]  /*5b40*/  @P1 BRA `(.L_x_118) ;  /* 0xfffffff400201947 */ /* 0x000fea000383ffff */
[----:B------:R-:W-:Y:S05]  /*5b50*/  BSYNC B0 ;  /* 0x0000000000007941 */ /* 0x000fea0003800000 */
.L_x_106:
[----:B------:R-:W-:-:S03]  /*5b60*/  UMOV UR4, 0xffffffff ;  /* 0xffffffff00047882 */ /* 0x000fc60000000000 */
[----:B------:R-:W-:Y:S05]  /*5b70*/  BRA.DIV UR4, `(.L_x_119) ;  /* 0x0000000a04a87947 */ /* 0x000fea000b800000 */
[----:B------:R-:W-:-:S13]  /*5b80*/  ELECT P6, URZ, PT ;  /* 0x00000000003f782f */ /* 0x000fda00038c0000 */
.L_x_145:
[----:B------:R-:W-:Y:S04]  /*5b90*/  BSSY B0, `(.L_x_120) ;  /* 0x0000085000007945 */ /* 0x000fe80003800000 */
[----:B------:R-:W-:Y:S05]  /*5ba0*/  @!P6 BRA `(.L_x_121) ;  /* 0x00000008000ce947 */ /* 0x000fea0003800000 */
[----:B------:R-:W-:-:S04]  /*5bb0*/  LOP3.LUT R16, R16, 0x2, RZ, 0xfc, !PT ;  /* 0x0000000210107812 */ /* 0x000fc800078efcff */
[----:B------:R-:W-:-:S13]  /*5bc0*/  ISETP.NE.AND P0, PT, R16, 0x3, PT ;  /* 0x000000031000780c */ /* 0x000fda0003f05270 */
[----:B------:R-:W-:Y:S05]  /*5bd0*/  @!P0 BRA `(.L_x_122) ;  /* 0x0000000000048947 */ /* 0x000fea0003800000 */
[----:B------:R-:W-:Y:S01]  /*5be0*/  BPT.TRAP 0x1 ;  /* 0x000000040000795c */ /* 0x000fe20000300000 */
.L_x_122:
[----:B------:R-:W0:Y:S01]  /*5bf0*/  S2R R3, SR_CgaCtaId ;  /* 0x0000000000037919 */ /* 0x000e220000008800 */
[----:B------:R-:W-:-:S04]  /*5c00*/  MOV R2, 0x400 ;  /* 0x0000040000027802 */ /* 0x000fc80000000f00 */
[----:B0-----:R-:W-:Y:S02]  /*5c10*/  LEA R3, R3, R2, 0x18 ;  /* 0x0000000203037211 */ /* 0x001fe400078ec0ff */
[----:B------:R-:W-:-:S03]  /*5c20*/  SHF.L.U32 R2, R0, 0x1f, RZ ;  /* 0x0000001f00027819 */ /* 0x000fc600000006ff */
[----:B------:R-:W-:-:S04]  /*5c30*/  VIADD R3, R3, 0x70 ;  /* 0x0000007003037836 */ /* 0x000fc80000000000 */
[C---:B------:R-:W-:Y:S02]  /*5c40*/  IMAD R7, R8.reuse, 0x8, R3 ;  /* 0x0000000808077824 */ /* 0x040fe400078e0203 */
[----:B------:R-:W-:Y:S02]  /*5c50*/  VIADD R8, R8, 0x1 ;  /* 0x0000000108087836 */ /* 0x000fe40000000000 */
[----:B------:R-:W0:Y:S03]  /*5c60*/  SYNCS.PHASECHK.TRANS64.TRYWAIT P0, [R7+URZ], R2 ;  /* 0x00000002070075a7 */ /* 0x000e26000800017f */
[----:B------:R-:W-:-:S04]  /*5c70*/  ISETP.NE.AND P1, PT, R8, 0xe, PT ;  /* 0x0000000e0800780c */ /* 0x000fc80003f25270 */
[----:B------:R-:W-:Y:S02]  /*5c80*/  SEL R5, RZ, 0x1, P1 ;  /* 0x00000001ff057807 */ /* 0x000fe40000800000 */
[----:B------:R-:W-:Y:S02]  /*5c90*/  SEL R8, R8, RZ, P1 ;  /* 0x000000ff08087207 */ /* 0x000fe40000800000 */
[----:B------:R-:W-:-:S03]  /*5ca0*/  LOP3.LUT R5, R0, R5, RZ, 0x3c, !PT ;  /* 0x0000000500057212 */ /* 0x000fc600078e3cff */
[----:B------:R-:W-:Y:S01]  /*5cb0*/  IMAD R9, R8, 0x8, R3 ;  /* 0x0000000808097824 */ /* 0x000fe200078e0203 */
[----:B------:R-:W-:Y:S01]  /*5cc0*/  SHF.L.U32 R4, R5, 0x1f, RZ ;  /* 0x0000001f05047819 */ /* 0x000fe200000006ff */
[----:B0-----:R-:W-:Y:S06]  /*5cd0*/  @!P0 BRA `(.L_x_123) ;  /* 0x0000000800708947 */ /* 0x001fec0003800000 */
.L_x_146:
[----:B------:R-:W1:Y:S01]  /*5ce0*/  SYNCS.PHASECHK.TRANS64.TRYWAIT P0, [R9+URZ], R4 ;  /* 0x00000004090075a7 */ /* 0x000e62000800017f */
[----:B------:R-:W-:-:S05]  /*5cf0*/  VIADD R0, R8, 0x1 ;  /* 0x0000000108007836 */ /* 0x000fca0000000000 */
[----:B------:R-:W-:-:S04]  /*5d00*/  ISETP.NE.AND P1, PT, R0, 0xe, PT ;  /* 0x0000000e0000780c */ /* 0x000fc80003f25270 */
[----:B0-----:R-:W-:Y:S02]  /*5d10*/  SEL R2, RZ, 0x1, P1 ;  /* 0x00000001ff027807 */ /* 0x001fe40000800000 */
[----:B------:R-:W-:Y:S02]  /*5d20*/  SEL R0, R0, RZ, P1 ;  /* 0x000000ff00007207 */ /* 0x000fe40000800000 */
[----:B------:R-:W-:-:S03]  /*5d30*/  LOP3.LUT R7, R5, R2, RZ, 0x3c, !PT ;  /* 0x0000000205077212 */ /* 0x000fc600078e3cff */
[----:B------:R-:W-:Y:S01]  /*5d40*/  IMAD R6, R0, 0x8, R3 ;  /* 0x0000000800067824 */ /* 0x000fe200078e0203 */
[----:B------:R-:W-:Y:S01]  /*5d50*/  SHF.L.U32 R5, R7, 0x1f, RZ ;  /* 0x0000001f07057819 */ /* 0x000fe200000006ff */
[----:B-1----:R-:W-:Y:S06]  /*5d60*/  @!P0 BRA `(.L_x_124) ;  /* 0x0000000800608947 */ /* 0x002fec0003800000 */
.L_x_147:
[----:B------:R-:W1:Y:S01]  /*5d70*/  SYNCS.PHASECHK.TRANS64.TRYWAIT P0, [R6+URZ], R5 ;  /* 0x00000005060075a7 */ /* 0x000e62000800017f */
[----:B------:R-:W-:-:S05]  /*5d80*/  VIADD R0, R0, 0x1 ;  /* 0x0000000100007836 */ /* 0x000fca0000000000 */
[----:B------:R-:W-:-:S04]  /*5d90*/  ISETP.NE.AND P1, PT, R0, 0xe, PT ;  /* 0x0000000e0000780c */ /* 0x000fc80003f25270 */
[----:B------:R-:W-:Y:S02]  /*5da0*/  SEL R2, RZ, 0x1, P1 ;  /* 0x00000001ff027807 */ /* 0x000fe40000800000 */
[----:B------:R-:W-:Y:S02]  /*5db0*/  SEL R0, R0, RZ, P1 ;  /* 0x000000ff00007207 */ /* 0x000fe40000800000 */
[----:B------:R-:W-:-:S03]  /*5dc0*/  LOP3.LUT R7, R7, R2, RZ, 0x3c, !PT ;  /* 0x0000000207077212 */ /* 0x000fc600078e3cff */
[----:B0-----:R-:W-:Y:S01]  /*5dd0*/  IMAD R9, R0, 0x8, R3 ;  /* 0x0000000800097824 */ /* 0x001fe200078e0203 */
[----:B------:R-:W-:Y:S01]  /*5de0*/  SHF.L.U32 R4, R7, 0x1f, RZ ;  /* 0x0000001f07047819 */ /* 0x000fe200000006ff */
[----:B-1----:R-:W-:Y:S06]  /*5df0*/  @!P0 BRA `(.L_x_125) ;  /* 0x0000000800508947 */ /* 0x002fec0003800000 */
.L_x_148:
        /* <DEDUP_REMOVED lines=9> */
.L_x_149:
        /* <DEDUP_REMOVED lines=9> */
.L_x_150:
        /* <DEDUP_REMOVED lines=9> */
.L_x_151:
        /* <DEDUP_REMOVED lines=9> */
.L_x_152:
        /* <DEDUP_REMOVED lines=9> */
.L_x_153:
        /* <DEDUP_REMOVED lines=9> */
.L_x_154:
        /* <DEDUP_REMOVED lines=9> */
.L_x_155:
        /* <DEDUP_REMOVED lines=9> */
.L_x_156:
        /* <DEDUP_REMOVED lines=9> */
.L_x_157:
[----:B------:R-:W1:Y:S01]  /*6310*/  SYNCS.PHASECHK.TRANS64.TRYWAIT P0, [R6+URZ], R5 ;  /* 0x00000005060075a7 */ /* 0x000e62000800017f */
[----:B------:R-:W-:-:S05]  /*6320*/  VIADD R0, R0, 0x1 ;  /* 0x0000000100007836 */ /* 0x000fca0000000000 */
[----:B------:R-:W-:-:S04]  /*6330*/  ISETP.NE.AND P1, PT, R0, 0xe, PT ;  /* 0x0000000e0000780c */ /* 0x000fc80003f25270 */
[----:B------:R-:W-:Y:S02]  /*6340*/  SEL R2, RZ, 0x1, P1 ;  /* 0x00000001ff027807 */ /* 0x000fe40000800000 */
[----:B------:R-:W-:Y:S02]  /*6350*/  SEL R0, R0, RZ, P1 ;  /* 0x000000ff00007207 */ /* 0x000fe40000800000 */
[----:B------:R-:W-:Y:S01]  /*6360*/  LOP3.LUT R2, R7, R2, RZ, 0x3c, !PT ;  /* 0x0000000207027212 */ /* 0x000fe200078e3cff */
[----:B-1----:R-:W-:Y:S06]  /*6370*/  @!P0 BRA `(.L_x_135) ;  /* 0x0000000400b88947 */ /* 0x002fec0003800000 */
.L_x_158:
[----:B------:R-:W-:Y:S01]  /*6380*/  IMAD R3, R0, 0x8, R3 ;  /* 0x0000000800037824 */ /* 0x000fe200078e0203 */
[----:B------:R-:W-:-:S07]  /*6390*/  SHF.L.U32 R0, R2, 0x1f, RZ ;  /* 0x0000001f02007819 */ /* 0x000fce00000006ff */
.L_x_136:
[----:B--2---:R2:W3:Y:S02]  /*63a0*/  SYNCS.PHASECHK.TRANS64.TRYWAIT P0, [R3+URZ], R0 ;  /* 0x00000000030075a7 */ /* 0x0044e4000800017f */
[----:B---3--:R-:W-:Y:S05]  /*63b0*/  @!P0 NANOSLEEP.SYNCS 0x989680 ;  /* 0x009896800000895d */ /* 0x008fea0003900000 */
[----:B------:R-:W3:Y:S02]  /*63c0*/  @!P0 SYNCS.PHASECHK.TRANS64 P0, [R3+URZ], R0 ;  /* 0x00000000030085a7 */ /* 0x000ee4000800007f */
[----:B---3--:R-:W-:Y:S05]  /*63d0*/  @!P0 BRA `(.L_x_136) ;  /* 0xfffffffc00f08947 */ /* 0x008fea000383ffff */
.L_x_121:
[----:B------:R-:W-:Y:S05]  /*63e0*/  BSYNC B0 ;  /* 0x0000000000007941 */ /* 0x000fea0003800000 */
.L_x_120:
[----:B------:R-:W-:Y:S05]  /*63f0*/  EXIT ;  /* 0x000000000000794d */ /* 0x000fea0003800000 */
.L_x_20:
[----:B-1----:R1:W2:Y:S02]  /*6400*/  SYNCS.PHASECHK.TRANS64.TRYWAIT P0, [R65+URZ], R0 ;  /* 0x00000000410075a7 */ /* 0x0022a4000800017f */
[----:B--2---:R-:W-:Y:S05]  /*6410*/  @!P0 NANOSLEEP.SYNCS 0x989680 ;  /* 0x009896800000895d */ /* 0x004fea0003900000 */
[----:B------:R-:W2:Y:S02]  /*6420*/  @!P0 SYNCS.PHASECHK.TRANS64 P0, [R65+URZ], R0 ;  /* 0x00000000410085a7 */ /* 0x000ea4000800007f */
[----:B--2---:R-:W-:Y:S05]  /*6430*/  @!P0 BRA `(.L_x_20) ;  /* 0xfffffffc00f08947 */ /* 0x004fea000383ffff */
[----:B------:R-:W-:Y:S05]  /*6440*/  BRA `(.L_x_137) ;  /* 0xffffffb400247947 */ /* 0x000fea000383ffff */
.L_x_25:
[----:B--2---:R2:W3:Y:S02]  /*6450*/  SYNCS.PHASECHK.TRANS64.TRYWAIT P1, [R3+URZ], R0 ;  /* 0x00000000030075a7 */ /* 0x0044e4000802017f */
[----:B---3--:R-:W-:Y:S05]  /*6460*/  @!P1 NANOSLEEP.SYNCS 0x989680 ;  /* 0x009896800000995d */ /* 0x008fea0003900000 */
[----:B------:R-:W3:Y:S02]  /*6470*/  @!P1 SYNCS.PHASECHK.TRANS64 P1, [R3+URZ], R0 ;  /* 0x00000000030095a7 */ /* 0x000ee4000802007f */
[----:B---3--:R-:W-:Y:S05]  /*6480*/  @!P1 BRA `(.L_x_25) ;  /* 0xfffffffc00f09947 */ /* 0x008fea000383ffff */
[----:B------:R-:W-:Y:S05]  /*6490*/  BRA `(.L_x_24) ;  /* 0xffffffb400887947 */ /* 0x000fea000383ffff */
.L_x_30:
[----:B--2---:R-:W-:-:S04]  /*64a0*/  IMAD.U32 R5, RZ, RZ, UR4 ;  /* 0x00000004ff057e24 */ /* 0x004fc8000f8e00ff */
[----:B------:R2:W3:Y:S03]  /*64b0*/  SYNCS.PHASECHK.TRANS64.TRYWAIT P1, [R5+URZ], R4 ;  /* 0x00000004050075a7 */ /* 0x0004e6000802017f */
[----:B---3--:R-:W-:Y:S05]  /*64c0*/  @!P1 NANOSLEEP.SYNCS 0x989680 ;  /* 0x009896800000995d */ /* 0x008fea0003900000 */
[----:B------:R-:W3:Y:S02]  /*64d0*/  @!P1 SYNCS.PHASECHK.TRANS64 P1, [R5+URZ], R4 ;  /* 0x00000004050095a7 */ /* 0x000ee4000802007f */
[----:B---3--:R-:W-:Y:S05]  /*64e0*/  @!P1 BRA `(.L_x_30) ;  /* 0xfffffffc00ec9947 */ /* 0x008fea000383ffff */
[----:B------:R-:W-:Y:S05]  /*64f0*/  BRA `(.L_x_29) ;  /* 0xffffffb800407947 */ /* 0x000fea000383ffff */
.L_x_38:
[----:B-1----:R1:W2:Y:S02]  /*6500*/  SYNCS.PHASECHK.TRANS64.TRYWAIT P0, [R65+URZ+0x10], R0 ;  /* 0x00001000410075a7 */ /* 0x0022a4000800017f */
[----:B--2---:R-:W-:Y:S05]  /*6510*/  @!P0 NANOSLEEP.SYNCS 0x989680 ;  /* 0x009896800000895d */ /* 0x004fea0003900000 */
[----:B------:R-:W2:Y:S02]  /*6520*/  @!P0 SYNCS.PHASECHK.TRANS64 P0, [R65+URZ+0x10], R0 ;  /* 0x00001000410085a7 */ /* 0x000ea4000800007f */
[----:B--2---:R-:W-:Y:S05]  /*6530*/  @!P0 BRA `(.L_x_38) ;  /* 0xfffffffc00f08947 */ /* 0x004fea000383ffff */
[----:B------:R-:W-:Y:S05]  /*6540*/  BRA `(.L_x_138) ;  /* 0xffffffbc00987947 */ /* 0x000fea000383ffff */
.L_x_107:
[----:B------:R-:W-:Y:S01]  /*6550*/  BSSY B1, `(.L_x_139) ;  /* 0x0000006000017945 */ /* 0x000fe20003800000 */
[----:B------:R-:W-:-:S07]  /*6560*/  IMAD.MOV.U32 R15, RZ, RZ, -0x1 ;  /* 0xffffffffff0f7424 */ /* 0x000fce00078e00ff */
[----:B-----5:R-:W-:Y:S05]  /*6570*/  WARPSYNC.COLLECTIVE R15, `(.L_x_140) ;  /* 0x000000000f0c7348 */ /* 0x020fea0003c00000 */
[----:B------:R-:W-:Y:S02]  /*6580*/  ELECT P6, UR62, PT ;  /* 0x00000000003e782f */ /* 0x000fe400038c0000 */
[----:B------:R-:W-:Y:S01]  /*6590*/  MOV R14, UR62 ;  /* 0x0000003e000e7c02 */ /* 0x000fe20008000f00 */
[----:B-----5:R-:W-:Y:S10]  /*65a0*/  ENDCOLLECTIVE ;  /* 0x000000000000791b */ /* 0x020ff40003800000 */
.L_x_140:
[----:B------:R-:W-:Y:S05]  /*65b0*/  BSYNC B1 ;  /* 0x0000000000017941 */ /* 0x000fea0003800000 */
.L_x_139:
[----:B------:R-:W-:Y:S05]  /*65c0*/  BRA `(.L_x_141) ;  /* 0xffffffe8008c7947 */ /* 0x000fea000383ffff */
.L_x_110:
[----:B0-----:R0:W1:Y:S02]  /*65d0*/  SYNCS.PHASECHK.TRANS64.TRYWAIT P1, [R12+URZ+0x70], R5 ;  /* 0x000070050c0075a7 */ /* 0x001064000802017f */
[----:B-1----:R-:W-:Y:S05]  /*65e0*/  @!P1 NANOSLEEP.SYNCS 0x989680 ;  /* 0x009896800000995d */ /* 0x002fea0003900000 */
[----:B------:R-:W1:Y:S02]  /*65f0*/  @!P1 SYNCS.PHASECHK.TRANS64 P1, [R12+URZ+0x70], R5 ;  /* 0x000070050c0095a7 */ /* 0x000e64000802007f */
[----:B-1----:R-:W-:Y:S05]  /*6600*/  @!P1 BRA `(.L_x_110) ;  /* 0xfffffffc00f09947 */ /* 0x002fea000383ffff */
[----:B------:R-:W-:Y:S05]  /*6610*/  BRA `(.L_x_142) ;  /* 0xffffffe800c07947 */ /* 0x000fea000383ffff */
.L_x_119:
[----:B------:R-:W-:Y:S01]  /*6620*/  BSSY B0, `(.L_x_143) ;  /* 0x0000006000007945 */ /* 0x000fe20003800000 */
[----:B------:R-:W-:-:S07]  /*6630*/  IMAD.MOV.U32 R15, RZ, RZ, -0x1 ;  /* 0xffffffffff0f7424 */ /* 0x000fce00078e00ff */
[----:B-----5:R-:W-:Y:S05]  /*6640*/  WARPSYNC.COLLECTIVE R15, `(.L_x_144) ;  /* 0x000000000f0c7348 */ /* 0x020fea0003c00000 */
[----:B------:R-:W-:Y:S02]  /*6650*/  ELECT P6, UR62, PT ;  /* 0x00000000003e782f */ /* 0x000fe400038c0000 */
[----:B------:R-:W-:Y:S01]  /*6660*/  MOV R14, UR62 ;  /* 0x0000003e000e7c02 */ /* 0x000fe20008000f00 */
[----:B-----5:R-:W-:Y:S10]  /*6670*/  ENDCOLLECTIVE ;  /* 0x000000000000791b */ /* 0x020ff40003800000 */
.L_x_144:
[----:B------:R-:W-:Y:S05]  /*6680*/  BSYNC B0 ;  /* 0x0000000000007941 */ /* 0x000fea0003800000 */
.L_x_143:
[----:B------:R-:W-:Y:S05]  /*6690*/  BRA `(.L_x_145) ;  /* 0xfffffff4003c7947 */ /* 0x000fea000383ffff */
.L_x_123:
[----:B0-----:R0:W1:Y:S02]  /*66a0*/  SYNCS.PHASECHK.TRANS64.TRYWAIT P0, [R7+URZ], R2 ;  /* 0x00000002070075a7 */ /* 0x001064000800017f */
[----:B-1----:R-:W-:Y:S05]  /*66b0*/  @!P0 NANOSLEEP.SYNCS 0x989680 ;  /* 0x009896800000895d */ /* 0x002fea0003900000 */
[----:B------:R-:W1:Y:S02]  /*66c0*/  @!P0 SYNCS.PHASECHK.TRANS64 P0, [R7+URZ], R2 ;  /* 0x00000002070085a7 */ /* 0x000e64000800007f */
[----:B-1----:R-:W-:Y:S05]  /*66d0*/  @!P0 BRA `(.L_x_123) ;  /* 0xfffffffc00f08947 */ /* 0x002fea000383ffff */
[----:B------:R-:W-:Y:S05]  /*66e0*/  BRA `(.L_x_146) ;  /* 0xfffffff4007c7947 */ /* 0x000fea000383ffff */
.L_x_124:
[----:B0-----:R0:W1:Y:S02]  /*66f0*/  SYNCS.PHASECHK.TRANS64.TRYWAIT P0, [R9+URZ], R4 ;  /* 0x00000004090075a7 */ /* 0x001064000800017f */
[----:B-1----:R-:W-:Y:S05]  /*6700*/  @!P0 NANOSLEEP.SYNCS 0x989680 ;  /* 0x009896800000895d */ /* 0x002fea0003900000 */
[----:B------:R-:W1:Y:S02]  /*6710*/  @!P0 SYNCS.PHASECHK.TRANS64 P0, [R9+URZ], R4 ;  /* 0x00000004090085a7 */ /* 0x000e64000800007f */
[----:B-1----:R-:W-:Y:S05]  /*6720*/  @!P0 BRA `(.L_x_124) ;  /* 0xfffffffc00f08947 */ /* 0x002fea000383ffff */
[----:B------:R-:W-:Y:S05]  /*6730*/  BRA `(.L_x_147) ;  /* 0xfffffff4008c7947 */ /* 0x000fea000383ffff */
.L_x_125:
[----:B0-----:R0:W1:Y:S02]  /*6740*/  SYNCS.PHASECHK.TRANS64.TRYWAIT P0, [R6+URZ], R5 ;  /* 0x00000005060075a7 */ /* 0x001064000800017f */
[----:B-1----:R-:W-:Y:S05]  /*6750*/  @!P0 NANOSLEEP.SYNCS 0x989680 ;  /* 0x009896800000895d */ /* 0x002fea0003900000 */
[----:B------:R-:W1:Y:S02]  /*6760*/  @!P0 SYNCS.PHASECHK.TRANS64 P0, [R6+URZ], R5 ;  /* 0x00000005060085a7 */ /* 0x000e64000800007f */
[----:B-1----:R-:W-:Y:S05]  /*6770*/  @!P0 BRA `(.L_x_125) ;  /* 0xfffffffc00f08947 */ /* 0x002fea000383ffff */
[----:B------:R-:W-:Y:S05]  /*6780*/  BRA `(.L_x_148) ;  /* 0xfffffff4009c7947 */ /* 0x000fea000383ffff */
.L_x_126:
[----:B0-----:R0:W1:Y:S02]  /*6790*/  SYNCS.PHASECHK.TRANS64.TRYWAIT P0, [R9+URZ], R4 ;  /* 0x00000004090075a7 */ /* 0x001064000800017f */
[----:B-1----:R-:W-:Y:S05]  /*67a0*/  @!P0 NANOSLEEP.SYNCS 0x989680 ;  /* 0x009896800000895d */ /* 0x002fea0003900000 */
[----:B------:R-:W1:Y:S02]  /*67b0*/  @!P0 SYNCS.PHASECHK.TRANS64 P0, [R9+URZ], R4 ;  /* 0x00000004090085a7 */ /* 0x000e64000800007f */
[----:B-1----:R-:W-:Y:S05]  /*67c0*/  @!P0 BRA `(.L_x_126) ;  /* 0xfffffffc00f08947 */ /* 0x002fea000383ffff */
[----:B------:R-:W-:Y:S05]  /*67d0*/  BRA `(.L_x_149) ;  /* 0xfffffff400ac7947 */ /* 0x000fea000383ffff */
.L_x_127:
[----:B0-----:R0:W1:Y:S02]  /*67e0*/  SYNCS.PHASECHK.TRANS64.TRYWAIT P0, [R6+URZ], R5 ;  /* 0x00000005060075a7 */ /* 0x001064000800017f */
[----:B-1----:R-:W-:Y:S05]  /*67f0*/  @!P0 NANOSLEEP.SYNCS 0x989680 ;  /* 0x009896800000895d */ /* 0x002fea0003900000 */
[----:B------:R-:W1:Y:S02]  /*6800*/  @!P0 SYNCS.PHASECHK.TRANS64 P0, [R6+URZ], R5 ;  /* 0x00000005060085a7 */ /* 0x000e64000800007f */
[----:B-1----:R-:W-:Y:S05]  /*6810*/  @!P0 BRA `(.L_x_127) ;  /* 0xfffffffc00f08947 */ /* 0x002fea000383ffff */
[----:B------:R-:W-:Y:S05]  /*6820*/  BRA `(.L_x_150) ;  /* 0xfffffff400bc7947 */ /* 0x000fea000383ffff */
.L_x_128:
[----:B0-----:R0:W1:Y:S02]  /*6830*/  SYNCS.PHASECHK.TRANS64.TRYWAIT P0, [R9+URZ], R4 ;  /* 0x00000004090075a7 */ /* 0x001064000800017f */
[----:B-1----:R-:W-:Y:S05]  /*6840*/  @!P0 NANOSLEEP.SYNCS 0x989680 ;  /* 0x009896800000895d */ /* 0x002fea0003900000 */
[----:B------:R-:W1:Y:S02]  /*6850*/  @!P0 SYNCS.PHASECHK.TRANS64 P0, [R9+URZ], R4 ;  /* 0x00000004090085a7 */ /* 0x000e64000800007f */
[----:B-1----:R-:W-:Y:S05]  /*6860*/  @!P0 BRA `(.L_x_128) ;  /* 0xfffffffc00f08947 */ /* 0x002fea000383ffff */
[----:B------:R-:W-:Y:S05]  /*6870*/  BRA `(.L_x_151) ;  /* 0xfffffff400cc7947 */ /* 0x000fea000383ffff */
.L_x_129:
[----:B0-----:R0:W1:Y:S02]  /*6880*/  SYNCS.PHASECHK.TRANS64.TRYWAIT P0, [R6+URZ], R5 ;  /* 0x00000005060075a7 */ /* 0x001064000800017f */
[----:B-1----:R-:W-:Y:S05]  /*6890*/  @!P0 NANOSLEEP.SYNCS 0x989680 ;  /* 0x009896800000895d */ /* 0x002fea0003900000 */
[----:B------:R-:W1:Y:S02]  /*68a0*/  @!P0 SYNCS.PHASECHK.TRANS64 P0, [R6+URZ], R5 ;  /* 0x00000005060085a7 */ /* 0x000e64000800007f */
[----:B-1----:R-:W-:Y:S05]  /*68b0*/  @!P0 BRA `(.L_x_129) ;  /* 0xfffffffc00f08947 */ /* 0x002fea000383ffff */
[----:B------:R-:W-:Y:S05]  /*68c0*/  BRA `(.L_x_152) ;  /* 0xfffffff400dc7947 */ /* 0x000fea000383ffff */
.L_x_130:
[----:B0-----:R0:W1:Y:S02]  /*68d0*/  SYNCS.PHASECHK.TRANS64.TRYWAIT P0, [R9+URZ], R4 ;  /* 0x00000004090075a7 */ /* 0x001064000800017f */
[----:B-1----:R-:W-:Y:S05]  /*68e0*/  @!P0 NANOSLEEP.SYNCS 0x989680 ;  /* 0x009896800000895d */ /* 0x002fea0003900000 */
[----:B------:R-:W1:Y:S02]  /*68f0*/  @!P0 SYNCS.PHASECHK.TRANS64 P0, [R9+URZ], R4 ;  /* 0x00000004090085a7 */ /* 0x000e64000800007f */
[----:B-1----:R-:W-:Y:S05]  /*6900*/  @!P0 BRA `(.L_x_130) ;  /* 0xfffffffc00f08947 */ /* 0x002fea000383ffff */
[----:B------:R-:W-:Y:S05]  /*6910*/  BRA `(.L_x_153) ;  /* 0xfffffff400ec7947 */ /* 0x000fea000383ffff */
.L_x_131:
[----:B0-----:R0:W1:Y:S02]  /*6920*/  SYNCS.PHASECHK.TRANS64.TRYWAIT P0, [R6+URZ], R5 ;  /* 0x00000005060075a7 */ /* 0x001064000800017f */
[----:B-1----:R-:W-:Y:S05]  /*6930*/  @!P0 NANOSLEEP.SYNCS 0x989680 ;  /* 0x009896800000895d */ /* 0x002fea0003900000 */
[----:B------:R-:W1:Y:S02]  /*6940*/  @!P0 SYNCS.PHASECHK.TRANS64 P0, [R6+URZ], R5 ;  /* 0x00000005060085a7 */ /* 0x000e64000800007f */
[----:B-1----:R-:W-:Y:S05]  /*6950*/  @!P0 BRA `(.L_x_131) ;  /* 0xfffffffc00f08947 */ /* 0x002fea000383ffff */
[----:B------:R-:W-:Y:S05]  /*6960*/  BRA `(.L_x_154) ;  /* 0xfffffff400fc7947 */ /* 0x000fea000383ffff */
.L_x_132:
[----:B0-----:R0:W1:Y:S02]  /*6970*/  SYNCS.PHASECHK.TRANS64.TRYWAIT P0, [R9+URZ], R4 ;  /* 0x00000004090075a7 */ /* 0x001064000800017f */
[----:B-1----:R-:W-:Y:S05]  /*6980*/  @!P0 NANOSLEEP.SYNCS 0x989680 ;  /* 0x009896800000895d */ /* 0x002fea0003900000 */
[----:B------:R-:W1:Y:S02]  /*6990*/  @!P0 SYNCS.PHASECHK.TRANS64 P0, [R9+URZ], R4 ;  /* 0x00000004090085a7 */ /* 0x000e64000800007f */
[----:B-1----:R-:W-:Y:S05]  /*69a0*/  @!P0 BRA `(.L_x_132) ;  /* 0xfffffffc00f08947 */ /* 0x002fea000383ffff */
[----:B------:R-:W-:Y:S05]  /*69b0*/  BRA `(.L_x_155) ;  /* 0xfffffff8000c7947 */ /* 0x000fea000383ffff */
.L_x_133:
[----:B0-----:R0:W1:Y:S02]  /*69c0*/  SYNCS.PHASECHK.TRANS64.TRYWAIT P0, [R6+URZ], R5 ;  /* 0x00000005060075a7 */ /* 0x001064000800017f */
[----:B-1----:R-:W-:Y:S05]  /*69d0*/  @!P0 NANOSLEEP.SYNCS 0x989680 ;  /* 0x009896800000895d */ /* 0x002fea0003900000 */
[----:B------:R-:W1:Y:S02]  /*69e0*/  @!P0 SYNCS.PHASECHK.TRANS64 P0, [R6+URZ], R5 ;  /* 0x00000005060085a7 */ /* 0x000e64000800007f */
[----:B-1----:R-:W-:Y:S05]  /*69f0*/  @!P0 BRA `(.L_x_133) ;  /* 0xfffffffc00f08947 */ /* 0x002fea000383ffff */
[----:B------:R-:W-:Y:S05]  /*6a00*/  BRA `(.L_x_156) ;  /* 0xfffffff8001c7947 */ /* 0x000fea000383ffff */
.L_x_134:
[----:B0-----:R0:W1:Y:S02]  /*6a10*/  SYNCS.PHASECHK.TRANS64.TRYWAIT P0, [R9+URZ], R4 ;  /* 0x00000004090075a7 */ /* 0x001064000800017f */
[----:B-1----:R-:W-:Y:S05]  /*6a20*/  @!P0 NANOSLEEP.SYNCS 0x989680 ;  /* 0x009896800000895d */ /* 0x002fea0003900000 */
[----:B------:R-:W1:Y:S02]  /*6a30*/  @!P0 SYNCS.PHASECHK.TRANS64 P0, [R9+URZ], R4 ;  /* 0x00000004090085a7 */ /* 0x000e64000800007f */
[----:B-1----:R-:W-:Y:S05]  /*6a40*/  @!P0 BRA `(.L_x_134) ;  /* 0xfffffffc00f08947 */ /* 0x002fea000383ffff */
[----:B------:R-:W-:Y:S05]  /*6a50*/  BRA `(.L_x_157) ;  /* 0xfffffff8002c7947 */ /* 0x000fea000383ffff */
.L_x_135:
[----:B-1----:R1:W2:Y:S02]  /*6a60*/  SYNCS.PHASECHK.TRANS64.TRYWAIT P0, [R6+URZ], R5 ;  /* 0x00000005060075a7 */ /* 0x0022a4000800017f */
[----:B--2---:R-:W-:Y:S05]  /*6a70*/  @!P0 NANOSLEEP.SYNCS 0x989680 ;  /* 0x009896800000895d */ /* 0x004fea0003900000 */
[----:B------:R-:W2:Y:S02]  /*6a80*/  @!P0 SYNCS.PHASECHK.TRANS64 P0, [R6+URZ], R5 ;  /* 0x00000005060085a7 */ /* 0x000ea4000800007f */
[----:B--2---:R-:W-:Y:S05]  /*6a90*/  @!P0 BRA `(.L_x_135) ;  /* 0xfffffffc00f08947 */ /* 0x004fea000383ffff */
[----:B------:R-:W-:Y:S05]  /*6aa0*/  BRA `(.L_x_158) ;  /* 0xfffffff800347947 */ /* 0x000fea000383ffff */
.L_x_159:
[----:B------:R-:W-:-:S00]  /*6ab0*/  BRA `(.L_x_159) ;  /* 0xfffffffc00fc7947 */ /* 0x000fc0000383ffff */
[----:B------:R-:W-:-:S00]  /*6ac0*/  NOP ;  /* 0x0000000000007918 */ /* 0x000fc00000000000 */
        /* <DEDUP_REMOVED lines=11> */
.L_x_160:


//--------------------- .nv.global.init           --------------------------
	.section	.nv.global.init,"aw",@progbits
.nv.global.init:
	.type		$str$22,@object
	.size		$str$22,($str$23 - $str$22)
$str$22:
        /*0000*/ 	.byte	0x6b, 0x5f, 0x74, 0x69, 0x6c, 0x65, 0x5f, 0x63, 0x6f, 0x75, 0x6e, 0x74, 0x20, 0x3e, 0x3d, 0x20
        /*0010*/ 	.byte	0x31, 0x00
	.type		$str$23,@object
	.size		$str$23,(__unnamed_1 - $str$23)
$str$23:
        /*0012*/ 	.byte	0x2f, 0x74, 0x6d, 0x70, 0x2f, 0x63, 0x75, 0x74, 0x6c, 0x61, 0x73, 0x73, 0x5f, 0x73, 0x77, 0x65
        /*0022*/ 	.byte	0x65, 0x70, 0x5f, 0x73, 0x72, 0x63, 0x2f, 0x69, 0x6e, 0x63, 0x6c, 0x75, 0x64, 0x65, 0x2f, 0x63
        /*0032*/ 	.byte	0x75, 0x74, 0x6c, 0x61, 0x73, 0x73, 0x2f, 0x67, 0x65, 0x6d, 0x6d, 0x2f, 0x63, 0x6f, 0x6c, 0x6c
        /*0042*/ 	.byte	0x65, 0x63, 0x74, 0x69, 0x76, 0x65, 0x2f, 0x73, 0x6d, 0x39, 0x30, 0x5f, 0x6d, 0x6d, 0x61, 0x5f
        /*0052*/ 	.byte	0x74, 0x6d, 0x61, 0x5f, 0x67, 0x6d, 0x6d, 0x61, 0x5f, 0x73, 0x73, 0x5f, 0x77, 0x61, 0x72, 0x70
        /*0062*/ 	.byte	0x73, 0x70, 0x65, 0x63, 0x69, 0x61, 0x6c, 0x69, 0x7a, 0x65, 0x64, 0x2e, 0x68, 0x70, 0x70, 0x00
	.type		__unnamed_1,@object
	.size		__unnamed_1,(.L_0 - __unnamed_1)
__unnamed_1:
        /*0072*/ 	.byte	0x76, 0x6f, 0x69, 0x64, 0x20, 0x63, 0x75, 0x74, 0x6c, 0x61, 0x73, 0x73, 0x3a, 0x3a, 0x67, 0x65
        /* <DEDUP_REMOVED lines=177> */
        /*0b92*/ 	.byte	0x79, 0x5d, 0x00
.L_0:


//--------------------- .nv.shared._ZN7cutlass13device_kernelINS_4gemm6kernel13GemmUniversalIN4cute5tupleIJiiiiEEENS1_10collective13CollectiveMmaINS1_34MainloopSm90TmaGmmaWarpSpecializedILi14ENS5_IJNS4_1CILi8EEENSA_ILi1EEESC_EEENS1_32KernelTmaWarpSpecializedPingpongEEENS5_IJNSA_ILi64EEESG_NSA_ILi32EEEEEENS_10tfloat32_tENS5_IJlSC_lEEESJ_SK_NS4_8TiledMMAINS4_8MMA_AtomIJNS4_4SM904GMMA29MMA_64x64x8_F32TF32TF32_SS_TNILNSO_7ScaleInE1ELSQ_1EEEEEENS4_6LayoutINS5_IJSC_SC_SC_EEENS5_IJNSA_ILi0EEESV_SV_EEEEENS5_IJNS4_10UnderscoreESY_SY_EEEEENS4_13SM90_TMA_LOADENS4_14ComposedLayoutINS4_7SwizzleILi3ELi4ELi3EEENS4_18smem_ptr_flag_bitsILi32EEENST_INS5_IJSB_SH_EEENS5_IJSH_SC_EEEEEEEvNS4_8identityENS4_23SM90_TMA_LOAD_MULTICASTES1A_vS1B_EENS_8epilogue10collective6detail29Sm90TmaWarpSpecializedAdapterINS1F_15DefaultEpilogueISJ_SK_SK_NS1E_6thread17LinearCombinationISJ_Li1EffLNS1J_9ScaleType4KindE0ELNS_15FloatRoundStyleE2ESJ_EENS1_15EpilogueDefaultEEEEEvvEEEEvNT_6ParamsE --------------------------
	.section	.nv.shared._ZN7cutlass13device_kernelINS_4gemm6kernel13GemmUniversalIN4cute5tupleIJiiiiEEENS1_10collective13CollectiveMmaINS1_34MainloopSm90TmaGmmaWarpSpecializedILi14ENS5_IJNS4_1CILi8EEENSA_ILi1EEESC_EEENS1_32KernelTmaWarpSpecializedPingpongEEENS5_IJNSA_ILi64EEESG_NSA_ILi32EEEEEENS_10tfloat32_tENS5_IJlSC_lEEESJ_SK_NS4_8TiledMMAINS4_8MMA_AtomIJNS4_4SM904GMMA29MMA_64x64x8_F32TF32TF32_SS_TNILNSO_7ScaleInE1ELSQ_1EEEEEENS4_6LayoutINS5_IJSC_SC_SC_EEENS5_IJNSA_ILi0EEESV_SV_EEEEENS5_IJNS4_10UnderscoreESY_SY_EEEEENS4_13SM90_TMA_LOADENS4_14ComposedLayoutINS4_7SwizzleILi3ELi4ELi3EEENS4_18smem_ptr_flag_bitsILi32EEENST_INS5_IJSB_SH_EEENS5_IJSH_SC_EEEEEEEvNS4_8identityENS4_23SM90_TMA_LOAD_MULTICASTES1A_vS1B_EENS_8epilogue10collective6detail29Sm90TmaWarpSpecializedAdapterINS1F_15DefaultEpilogueISJ_SK_SK_NS1E_6thread17LinearCombinationISJ_Li1EffLNS1J_9ScaleType4KindE0ELNS_15FloatRoundStyleE2ESJ_EENS1_15EpilogueDefaultEEEEEvvEEEEvNT_6ParamsE,"aw",@nobits
	.sectionflags	@""
	.align	16
	.zero		1024


//--------------------- .nv.shared.reserved.0     --------------------------
	.section	.nv.shared.reserved.0,"aw",@nobits
	.weak		__nv_reservedSMEM_offset_0_alias
	.size		__nv_reservedSMEM_offset_0_alias, 0, 0
	.other		__nv_reservedSMEM_offset_0_alias,@"STO_CUDA_RESERVED_SHARED STV_DEFAULT"
__nv_reservedSMEM_offset_0_alias:
	.zero		0


//--------------------- .nv.global                --------------------------
	.section	.nv.global,"aw",@nobits
.nv.global:
	.type		_ZN40_INTERNAL_f89d9245_4_k_cu_0f66bfbd_225384cute1_E,@object
	.size		_ZN40_INTERNAL_f89d9245_4_k_cu_0f66bfbd_225384cute1_E,(_ZN40_INTERNAL_f89d9245_4_k_cu_0f66bfbd_225384cuda3std3__45__cpo6cbeginE - _ZN40_INTERNAL_f89d9245_4_k_cu_0f66bfbd_225384cute1_E)
_ZN40_INTERNAL_f89d9245_4_k_cu_0f66bfbd_225384cute1_E:
	.zero		1
	.type		_ZN40_INTERNAL_f89d9245_4_k_cu_0f66bfbd_225384cuda3std3__45__cpo6cbeginE,@object
	.size		_ZN40_INTERNAL_f89d9245_4_k_cu_0f66bfbd_225384cuda3std3__45__cpo6cbeginE,(_ZN40_INTERNAL_f89d9245_4_k_cu_0f66bfbd_225384cuda3std3__48in_placeE - _ZN40_INTERNAL_f89d9245_4_k_cu_0f66bfbd_225384cuda3std3__45__cpo6cbeginE)
_ZN40_INTERNAL_f89d9245_4_k_cu_0f66bfbd_225384cuda3std3__45__cpo6cbeginE:
	.zero		1
	.type		_ZN40_INTERNAL_f89d9245_4_k_cu_0f66bfbd_225384cuda3std3__48in_placeE,@object
	.size		_ZN40_INTERNAL_f89d9245_4_k_cu_0f66bfbd_225384cuda3std3__48in_placeE,(_ZN40_INTERNAL_f89d9245_4_k_cu_0f66bfbd_225384cuda3std6ranges3__45__cpo9iter_moveE - _ZN40_INTERNAL_f89d9245_4_k_cu_0f66bfbd_225384cuda3std3__48in_placeE)
_ZN40_INTERNAL_f89d9245_4_k_cu_0f66bfbd_225384cuda3std3__48in_placeE:
	.zero		1
	.type		_ZN40_INTERNAL_f89d9245_4_k_cu_0f66bfbd_225384cuda3std6ranges3__45__cpo9iter_moveE,@object
	.size		_ZN40_INTERNAL_f89d9245_4_k_cu_0f66bfbd_225384cuda3std6ranges3__45__cpo9iter_moveE,(_ZN40_INTERNAL_f89d9245_4_k_cu_0f66bfbd_225384cuda3std3__45__cpo5beginE - _ZN40_INTERNAL_f89d9245_4_k_cu_0f66bfbd_225384cuda3std6ranges3__45__cpo9iter_moveE)
_ZN40_INTERNAL_f89d9245_4_k_cu_0f66bfbd_225384cuda3std6ranges3__45__cpo9iter_moveE:
	.zero		1
	.type		_ZN40_INTERNAL_f89d9245_4_k_cu_0f66bfbd_225384cuda3std3__45__cpo5beginE,@object
	.size		_ZN40_INTERNAL_f89d9245_4_k_cu_0f66bfbd_225384cuda3std3__45__cpo5beginE,(_ZN40_INTERNAL_f89d9245_4_k_cu_0f66bfbd_225384cuda3std3__442_GLOBAL__N__f89d9245_4_k_cu_0f66bfbd_225386ignoreE - _ZN40_INTERNAL_f89d9245_4_k_cu_0f66bfbd_225384cuda3std3__45__cpo5beginE)
_ZN40_INTERNAL_f89d9245_4_k_cu_0f66bfbd_225384cuda3std3__45__cpo5beginE:
	.zero		1
	.type		_ZN40_INTERNAL_f89d9245_4_k_cu_0f66bfbd_225384cuda3std3__442_GLOBAL__N__f89d9245_4_k_cu_0f66bfbd_225386ignoreE,@object
	.size		_ZN40_INTERNAL_f89d9245_4_k_cu_0f66bfbd_225384cuda3std3__442_GLOBAL__N__f89d9245_4_k_cu_0f66bfbd_225386ignoreE,(_ZN40_INTERNAL_f89d9245_4_k_cu_0f66bfbd_225384cute7productE - _ZN40_INTERNAL_f89d9245_4_k_cu_0f66bfbd_225384cuda3std3__442_GLOBAL__N__f89d9245_4_k_cu_0f66bfbd_225386ignoreE)
_ZN40_INTERNAL_f89d9245_4_k_cu_0f66bfbd_225384cuda3std3__442_GLOBAL__N__f89d9245_4_k_cu_0f66bfbd_225386ignoreE:
	.zero		1
	.type		_ZN40_INTERNAL_f89d9245_4_k_cu_0f66bfbd_225384cute7productE,@object
	.size		_ZN40_INTERNAL_f89d9245_4_k_cu_0f66bfbd_225384cute7productE,(_ZN40_INTERNAL_f89d9245_4_k_cu_0f66bfbd_225384cuda3std3__45__cpo3endE - _ZN40_INTERNAL_f89d9245_4_k_cu_0f66bfbd_225384cute7productE)
_ZN40_INTERNAL_f89d9245_4_k_cu_0f66bfbd_225384cute7productE:
	.zero		1
	.type		_ZN40_INTERNAL_f89d9245_4_k_cu_0f66bfbd_225384cuda3std3__45__cpo3endE,@object
	.size		_ZN40_INTERNAL_f89d9245_4_k_cu_0f66bfbd_225384cuda3std3__45__cpo3endE,(_ZN40_INTERNAL_f89d9245_4_k_cu_0f66bfbd_225384cuda3std3__419piecewise_constructE - _ZN40_INTERNAL_f89d9245_4_k_cu_0f66bfbd_225384cuda3std3__45__cpo3endE)
_ZN40_INTERNAL_f89d9245_4_k_cu_0f66bfbd_225384cuda3std3__45__cpo3endE:
	.zero		1
	.type		_ZN40_INTERNAL_f89d9245_4_k_cu_0f66bfbd_225384cuda3std3__419piecewise_constructE,@object
	.size		_ZN40_INTERNAL_f89d9245_4_k_cu_0f66bfbd_225384cuda3std3__419piecewise_constructE,(_ZN40_INTERNAL_f89d9245_4_k_cu_0f66bfbd_225384cuda3std3__45__cpo4cendE - _ZN40_INTERNAL_f89d9245_4_k_cu_0f66bfbd_225384cuda3std3__419piecewise_constructE)
_ZN40_INTERNAL_f89d9245_4_k_cu_0f66bfbd_225384cuda3std3__419piecewise_constructE:
	.zero		1
	.type		_ZN40_INTERNAL_f89d9245_4_k_cu_0f66bfbd_225384cuda3std3__45__cpo4cendE,@object
	.size		_ZN40_INTERNAL_f89d9245_4_k_cu_0f66bfbd_225384cuda3std3__45__cpo4cendE,(_ZN40_INTERNAL_f89d9245_4_k_cu_0f66bfbd_225384cuda3std6ranges3__45__cpo4swapE - _ZN40_INTERNAL_f89d9245_4_k_cu_0f66bfbd_225384cuda3std3__45__cpo4cendE)
_ZN40_INTERNAL_f89d9245_4_k_cu_0f66bfbd_225384cuda3std3__45__cpo4cendE:
	.zero		1
	.type		_ZN40_INTERNAL_f89d9245_4_k_cu_0f66bfbd_225384cuda3std6ranges3__45__cpo4swapE,@object
	.size		_ZN40_INTERNAL_f89d9245_4_k_cu_0f66bfbd_225384cuda3std6ranges3__45__cpo4swapE,(.L_8 - _ZN40_INTERNAL_f89d9245_4_k_cu_0f66bfbd_225384cuda3std6ranges3__45__cpo4swapE)
_ZN40_INTERNAL_f89d9245_4_k_cu_0f66bfbd_225384cuda3std6ranges3__45__cpo4swapE:
	.zero		1
.L_8:


//--------------------- .nv.constant0._ZN7cutlass13device_kernelINS_4gemm6kernel13GemmUniversalIN4cute5tupleIJiiiiEEENS1_10collective13CollectiveMmaINS1_34MainloopSm90TmaGmmaWarpSpecializedILi14ENS5_IJNS4_1CILi8EEENSA_ILi1EEESC_EEENS1_32KernelTmaWarpSpecializedPingpongEEENS5_IJNSA_ILi64EEESG_NSA_ILi32EEEEEENS_10tfloat32_tENS5_IJlSC_lEEESJ_SK_NS4_8TiledMMAINS4_8MMA_AtomIJNS4_4SM904GMMA29MMA_64x64x8_F32TF32TF32_SS_TNILNSO_7ScaleInE1ELSQ_1EEEEEENS4_6LayoutINS5_IJSC_SC_SC_EEENS5_IJNSA_ILi0EEESV_SV_EEEEENS5_IJNS4_10UnderscoreESY_SY_EEEEENS4_13SM90_TMA_LOADENS4_14ComposedLayoutINS4_7SwizzleILi3ELi4ELi3EEENS4_18smem_ptr_flag_bitsILi32EEENST_INS5_IJSB_SH_EEENS5_IJSH_SC_EEEEEEEvNS4_8identityENS4_23SM90_TMA_LOAD_MULTICASTES1A_vS1B_EENS_8epilogue10collective6detail29Sm90TmaWarpSpecializedAdapterINS1F_15DefaultEpilogueISJ_SK_SK_NS1E_6thread17LinearCombinationISJ_Li1EffLNS1J_9ScaleType4KindE0ELNS_15FloatRoundStyleE2ESJ_EENS1_15EpilogueDefaultEEEEEvvEEEEvNT_6ParamsE --------------------------
	.section	.nv.constant0._ZN7cutlass13device_kernelINS_4gemm6kernel13GemmUniversalIN4cute5tupleIJiiiiEEENS1_10collective13CollectiveMmaINS1_34MainloopSm90TmaGmmaWarpSpecializedILi14ENS5_IJNS4_1CILi8EEENSA_ILi1EEESC_EEENS1_32KernelTmaWarpSpecializedPingpongEEENS5_IJNSA_ILi64EEESG_NSA_ILi32EEEEEENS_10tfloat32_tENS5_IJlSC_lEEESJ_SK_NS4_8TiledMMAINS4_8MMA_AtomIJNS4_4SM904GMMA29MMA_64x64x8_F32TF32TF32_SS_TNILNSO_7ScaleInE1ELSQ_1EEEEEENS4_6LayoutINS5_IJSC_SC_SC_EEENS5_IJNSA_ILi0EEESV_SV_EEEEENS5_IJNS4_10UnderscoreESY_SY_EEEEENS4_13SM90_TMA_LOADENS4_14ComposedLayoutINS4_7SwizzleILi3ELi4ELi3EEENS4_18smem_ptr_flag_bitsILi32EEENST_INS5_IJSB_SH_EEENS5_IJSH_SC_EEEEEEEvNS4_8identityENS4_23SM90_TMA_LOAD_MULTICASTES1A_vS1B_EENS_8epilogue10collective6detail29Sm90TmaWarpSpecializedAdapterINS1F_15DefaultEpilogueISJ_SK_SK_NS1E_6thread17LinearCombinationISJ_Li1EffLNS1J_9ScaleType4KindE0ELNS_15FloatRoundStyleE2ESJ_EENS1_15EpilogueDefaultEEEEEvvEEEEvNT_6ParamsE,"a",@progbits
	.sectionflags	@""
	.align	4
.nv.constant0._ZN7cutlass13device_kernelINS_4gemm6kernel13GemmUniversalIN4cute5tupleIJiiiiEEENS1_10collective13CollectiveMmaINS1_34MainloopSm90TmaGmmaWarpSpecializedILi14ENS5_IJNS4_1CILi8EEENSA_ILi1EEESC_EEENS1_32KernelTmaWarpSpecializedPingpongEEENS5_IJNSA_ILi64EEESG_NSA_ILi32EEEEEENS_10tfloat32_tENS5_IJlSC_lEEESJ_SK_NS4_8TiledMMAINS4_8MMA_AtomIJNS4_4SM904GMMA29MMA_64x64x8_F32TF32TF32_SS_TNILNSO_7ScaleInE1ELSQ_1EEEEEENS4_6LayoutINS5_IJSC_SC_SC_EEENS5_IJNSA_ILi0EEESV_SV_EEEEENS5_IJNS4_10UnderscoreESY_SY_EEEEENS4_13SM90_TMA_LOADENS4_14ComposedLayoutINS4_7SwizzleILi3ELi4ELi3EEENS4_18smem_ptr_flag_bitsILi32EEENST_INS5_IJSB_SH_EEENS5_IJSH_SC_EEEEEEEvNS4_8identityENS4_23SM90_TMA_LOAD_MULTICASTES1A_vS1B_EENS_8epilogue10collective6detail29Sm90TmaWarpSpecializedAdapterINS1F_15DefaultEpilogueISJ_SK_SK_NS1E_6thread17LinearCombinationISJ_Li1EffLNS1J_9ScaleType4KindE0ELNS_15FloatRoundStyleE2ESJ_EENS1_15EpilogueDefaultEEEEEvvEEEEvNT_6ParamsE:
	.zero		1664


//--------------------- SYMBOLS --------------------------

	.type		.nv.reservedSmem.offset0,@object
	.size		.nv.reservedSmem.offset0,0x4
	.type		__assertfail,@function
